	.headerflags	@"EF_CUDA_TEXMODE_UNIFIED EF_CUDA_64BIT_ADDRESS EF_CUDA_SM86 EF_CUDA_VIRTUAL_SM(EF_CUDA_SM86)"
	.elftype	@"ET_EXEC"


//--------------------- .nv.info                  --------------------------
	.section	.nv.info,"",@"SHT_CUDA_INFO"
	.align	4


	//----- nvinfo : EIATTR_REGCOUNT
	.align		4
        /*0000*/ 	.byte	0x04, 0x2f
        /*0002*/ 	.short	(.L_1 - .L_0)
	.align		4
.L_0:
        /*0004*/ 	.word	index@(triton_)
        /*0008*/ 	.word	0x00000044


	//----- nvinfo : EIATTR_MIN_STACK_SIZE
	.align		4
.L_1:
        /*000c*/ 	.byte	0x04, 0x12
        /*000e*/ 	.short	(.L_3 - .L_2)
	.align		4
.L_2:
        /*0010*/ 	.word	index@(triton_)
        /*0014*/ 	.word	0x00000000


	//----- nvinfo : EIATTR_FRAME_SIZE
	.align		4
.L_3:
        /*0018*/ 	.byte	0x04, 0x11
        /*001a*/ 	.short	(.L_5 - .L_4)
	.align		4
.L_4:
        /*001c*/ 	.word	index@(triton_)
        /*0020*/ 	.word	0x00000000


	//----- nvinfo : EIATTR_MIN_STACK_SIZE
	.align		4
.L_5:
        /*0024*/ 	.byte	0x04, 0x12
        /*0026*/ 	.short	(.L_7 - .L_6)
	.align		4
.L_6:
        /*0028*/ 	.word	index@(triton_)
        /*002c*/ 	.word	0x00000000
.L_7:


//--------------------- .nv.info.triton_          --------------------------
	.section	.nv.info.triton_,"",@"SHT_CUDA_INFO"
	.sectionflags	@""
	.align	4


	//----- nvinfo : EIATTR_CUDA_API_VERSION
	.align		4
        /*0000*/ 	.byte	0x04, 0x37
        /*0002*/ 	.short	(.L_9 - .L_8)
.L_8:
        /*0004*/ 	.word	0x0000007c


	//----- nvinfo : EIATTR_SW2861232_WAR
	.align		4
.L_9:
        /*0008*/ 	.byte	0x01, 0x35
	.zero		2


	//----- nvinfo : EIATTR_PARAM_CBANK
	.align		4
        /*000c*/ 	.byte	0x04, 0x0a
        /*000e*/ 	.short	(.L_11 - .L_10)
	.align		4
.L_10:
        /*0010*/ 	.word	index@(.nv.constant0.triton_)
        /*0014*/ 	.short	0x0160
        /*0016*/ 	.short	0x0020


	//----- nvinfo : EIATTR_CBANK_PARAM_SIZE
	.align		4
.L_11:
        /*0018*/ 	.byte	0x03, 0x19
        /*001a*/ 	.short	0x0020


	//----- nvinfo : EIATTR_KPARAM_INFO
	.align		4
        /*001c*/ 	.byte	0x04, 0x17
        /*001e*/ 	.short	(.L_13 - .L_12)
.L_12:
        /*0020*/ 	.word	0x00000000
        /*0024*/ 	.short	0x0003
        /*0026*/ 	.short	0x0018
        /*0028*/ 	.byte	0x00, 0xf4, 0x21, 0x00


	//----- nvinfo : EIATTR_KPARAM_INFO
	.align		4
.L_13:
        /*002c*/ 	.byte	0x04, 0x17
        /*002e*/ 	.short	(.L_15 - .L_14)
.L_14:
        /*0030*/ 	.word	0x00000000
        /*0034*/ 	.short	0x0002
        /*0036*/ 	.short	0x0010
        /*0038*/ 	.byte	0x00, 0xf0, 0x11, 0x00


	//----- nvinfo : EIATTR_KPARAM_INFO
	.align		4
.L_15:
        /*003c*/ 	.byte	0x04, 0x17
        /*003e*/ 	.short	(.L_17 - .L_16)
.L_16:
        /*0040*/ 	.word	0x00000000
        /*0044*/ 	.short	0x0001
        /*0046*/ 	.short	0x0008
        /*0048*/ 	.byte	0x00, 0xf4, 0x21, 0x00


	//----- nvinfo : EIATTR_KPARAM_INFO
	.align		4
.L_17:
        /*004c*/ 	.byte	0x04, 0x17
        /*004e*/ 	.short	(.L_19 - .L_18)
.L_18:
        /*0050*/ 	.word	0x00000000
        /*0054*/ 	.short	0x0000
        /*0056*/ 	.short	0x0000
        /*0058*/ 	.byte	0x00, 0xf4, 0x21, 0x00


	//----- nvinfo : EIATTR_MAXREG_COUNT
	.align		4
.L_19:
        /*005c*/ 	.byte	0x03, 0x1b
        /*005e*/ 	.short	0x00ff


	//----- nvinfo : EIATTR_EXIT_INSTR_OFFSETS
	.align		4
        /*0060*/ 	.byte	0x04, 0x1c
        /*0062*/ 	.short	(.L_21 - .L_20)


	//   ....[0]....
.L_20:
        /*0064*/ 	.word	0x00004d90


	//   ....[1]....
        /*0068*/ 	.word	0x00004db0


	//----- nvinfo : EIATTR_REQNTID
	.align		4
.L_21:
        /*006c*/ 	.byte	0x04, 0x10
        /*006e*/ 	.short	(.L_23 - .L_22)
.L_22:
        /*0070*/ 	.word	0x00000040
        /*0074*/ 	.word	0x00000001
        /*0078*/ 	.word	0x00000001
.L_23:


//--------------------- .nv.callgraph             --------------------------
	.section	.nv.callgraph,"",@"SHT_CUDA_CALLGRAPH"
	.align	4
	.sectionentsize	8
	.align		4
        /*0000*/ 	.word	0x00000000
	.align		4
        /*0004*/ 	.word	0xffffffff
	.align		4
        /*0008*/ 	.word	0x00000000
	.align		4
        /*000c*/ 	.word	0xfffffffe
	.align		4
        /*0010*/ 	.word	0x00000000
	.align		4
        /*0014*/ 	.word	0xfffffffd
	.align		4
        /*0018*/ 	.word	0x00000000
	.align		4
        /*001c*/ 	.word	0xfffffffc


//--------------------- .nv.rel.action            --------------------------
	.section	.nv.rel.action,"",@"SHT_CUDA_RELOCINFO"
	.align	8
	.sectionentsize	8
        /*0000*/ 	.byte	0x73, 0x00, 0x00, 0x00, 0x00, 0x00, 0x00, 0x00, 0x00, 0x00, 0x00, 0x11, 0x25, 0x00, 0x05, 0x36


//--------------------- .nv.constant0.triton_     --------------------------
	.section	.nv.constant0.triton_,"a",@progbits
	.sectionflags	@""
	.align	4
.nv.constant0.triton_:
	.zero		384


//--------------------- .text.triton_             --------------------------
	.section	.text.triton_,"ax",@progbits
	.sectioninfo	@"SHI_REGISTERS=68"
	.align	128
        .global         triton_
        .type           triton_,@function
        .size           triton_,(.L_x_1 - triton_)
        .other          triton_,@"STO_CUDA_ENTRY STV_DEFAULT"
triton_:
.text.triton_:
[----:B------:R-:W-:Y:S02]  /*0000*/  MOV R1, c[0x0][0x28] ;  /* 0x00000a0000017a02 */ /* 0x000fe40000000f00 */
[----:B------:R-:W0:Y:S01]  /*0010*/  S2R R0, SR_TID.X ;  /* 0x0000000000007919 */ /* 0x000e220000002100 */
[----:B------:R-:W-:Y:S01]  /*0020*/  MOV R36, 0x2 ;  /* 0x0000000200247802 */ /* 0x000fe20000000f00 */
[----:B------:R-:W-:Y:S01]  /*0030*/  CS2R R8, SRZ ;  /* 0x0000000000087805 */ /* 0x000fe2000001ff00 */
[----:B------:R-:W-:Y:S01]  /*0040*/  CS2R R10, SRZ ;  /* 0x00000000000a7805 */ /* 0x000fe2000001ff00 */
[----:B------:R-:W1:Y:S01]  /*0050*/  S2R R37, SR_CTAID.X ;  /* 0x0000000000257919 */ /* 0x000e620000002500 */
[----:B------:R-:W-:Y:S01]  /*0060*/  CS2R R12, SRZ ;  /* 0x00000000000c7805 */ /* 0x000fe2000001ff00 */
[----:B------:R-:W-:Y:S01]  /*0070*/  CS2R R14, SRZ ;  /* 0x00000000000e7805 */ /* 0x000fe2000001ff00 */
[----:B------:R-:W-:Y:S01]  /*0080*/  ULDC.64 UR4, c[0x0][0x118] ;  /* 0x0000460000047ab9 */ /* 0x000fe20000000a00 */
[----:B0-----:R-:W-:-:S04]  /*0090*/  SHF.L.U32 R0, R0, 0x3, RZ ;  /* 0x0000000300007819 */ /* 0x001fc800000006ff */
[----:B------:R-:W-:-:S04]  /*00a0*/  LOP3.LUT R0, R0, 0x1f8, RZ, 0xc0, !PT ;  /* 0x000001f800007812 */ /* 0x000fc800078ec0ff */
[----:B-1----:R-:W-:-:S04]  /*00b0*/  LEA R37, R37, R0, 0xc ;  /* 0x0000000025257211 */ /* 0x002fc800078e60ff */
[C---:B------:R-:W-:Y:S01]  /*00c0*/  ISETP.GE.AND P6, PT, R37.reuse, 0x39c00, PT ;  /* 0x00039c002500780c */ /* 0x040fe20003fc6270 */
[----:B------:R-:W-:-:S04]  /*00d0*/  IMAD.HI R0, R37, 0x2aaaaaab, RZ ;  /* 0x2aaaaaab25007827 */ /* 0x000fc800078e02ff */
[----:B------:R-:W-:Y:S01]  /*00e0*/  IMAD.WIDE R62, R37, R36, c[0x0][0x160] ;  /* 0x00005800253e7625 */ /* 0x000fe200078e0224 */
[----:B------:R-:W-:-:S04]  /*00f0*/  SHF.R.U32.HI R3, RZ, 0x1f, R0 ;  /* 0x0000001fff037819 */ /* 0x000fc80000011600 */
[----:B------:R-:W-:-:S03]  /*0100*/  LEA.HI R0, R0, R3, RZ, 0x17 ;  /* 0x0000000300007211 */ /* 0x000fc600078fb8ff */
[----:B------:R-:W2:Y:S02]  /*0110*/  @!P6 LDG.E.128 R12, [R62.64] ;  /* 0x000000043e0ce981 */ /* 0x000ea4000c1e1d00 */
[----:B------:R-:W-:-:S04]  /*0120*/  IMAD R5, R0, -0xc00, R37 ;  /* 0xfffff40000057824 */ /* 0x000fc800078e0225 */
[----:B------:R-:W-:-:S05]  /*0130*/  IMAD.WIDE R4, R5, R36, c[0x0][0x168] ;  /* 0x00005a0005047625 */ /* 0x000fca00078e0224 */
[----:B------:R0:W3:Y:S01]  /*0140*/  @!P6 LDG.E.EL.128 R8, [R4.64] ;  /* 0x000000040408e981 */ /* 0x0000e2000c2e1d00 */
[----:B------:R-:W-:-:S05]  /*0150*/  IADD3 R2, R37, 0x200, RZ ;  /* 0x0000020025027810 */ /* 0x000fca0007ffe0ff */
[----:B------:R-:W-:-:S05]  /*0160*/  IMAD.HI R0, R2, 0x2aaaaaab, RZ ;  /* 0x2aaaaaab02007827 */ /* 0x000fca00078e02ff */
[----:B------:R-:W-:Y:S02]  /*0170*/  SHF.R.U32.HI R3, RZ, 0x1f, R0 ;  /* 0x0000001fff037819 */ /* 0x000fe40000011600 */
[----:B------:R-:W-:Y:S02]  /*0180*/  ISETP.GE.AND P0, PT, R2, 0x39c00, PT ;  /* 0x00039c000200780c */ /* 0x000fe40003f06270 */
[----:B------:R-:W-:Y:S01]  /*0190*/  LEA.HI R3, R0, R3, RZ, 0x17 ;  /* 0x0000000300037211 */ /* 0x000fe200078fb8ff */
[----:B------:R-:W-:Y:S01]  /*01a0*/  CS2R R40, SRZ ;  /* 0x0000000000287805 */ /* 0x000fe2000001ff00 */
[----:B------:R-:W-:-:S03]  /*01b0*/  CS2R R42, SRZ ;  /* 0x00000000002a7805 */ /* 0x000fc6000001ff00 */
[----:B------:R-:W-:Y:S01]  /*01c0*/  IMAD R3, R3, -0xc00, R2 ;  /* 0xfffff40003037824 */ /* 0x000fe200078e0202 */
[----:B0-----:R-:W-:Y:S01]  /*01d0*/  CS2R R4, SRZ ;  /* 0x0000000000047805 */ /* 0x001fe2000001ff00 */
[----:B------:R-:W-:Y:S02]  /*01e0*/  CS2R R6, SRZ ;  /* 0x0000000000067805 */ /* 0x000fe4000001ff00 */
[----:B------:R-:W-:Y:S02]  /*01f0*/  IMAD.WIDE R16, R3, R36, c[0x0][0x168] ;  /* 0x00005a0003107625 */ /* 0x000fe400078e0224 */
[----:B------:R-:W4:Y:S04]  /*0200*/  @!P0 LDG.E.128 R40, [R62.64+0x400] ;  /* 0x000400043e288981 */ /* 0x000f28000c1e1d00 */
[----:B------:R0:W5:Y:S01]  /*0210*/  @!P0 LDG.E.EL.128 R4, [R16.64] ;  /* 0x0000000410048981 */ /* 0x000162000c2e1d00 */
[----:B------:R-:W-:-:S05]  /*0220*/  IADD3 R51, R37, 0x600, RZ ;  /* 0x0000060025337810 */ /* 0x000fca0007ffe0ff */
[----:B------:R-:W-:Y:S01]  /*0230*/  IMAD.HI R32, R51, 0x2aaaaaab, RZ ;  /* 0x2aaaaaab33207827 */ /* 0x000fe200078e02ff */
[C---:B------:R-:W-:Y:S02]  /*0240*/  IADD3 R39, R37.reuse, 0x800, RZ ;  /* 0x0000080025277810 */ /* 0x040fe40007ffe0ff */
[C---:B------:R-:W-:Y:S02]  /*0250*/  IADD3 R53, R37.reuse, 0xc00, RZ ;  /* 0x00000c0025357810 */ /* 0x040fe40007ffe0ff */
[----:B------:R-:W-:-:S03]  /*0260*/  IADD3 R45, R37, 0xa00, RZ ;  /* 0x00000a00252d7810 */ /* 0x000fc60007ffe0ff */
[----:B------:R-:W-:-:S04]  /*0270*/  IMAD.HI R44, R53, 0x2aaaaaab, RZ ;  /* 0x2aaaaaab352c7827 */ /* 0x000fc800078e02ff */
[----:B------:R-:W-:Y:S01]  /*0280*/  IMAD.HI R35, R45, 0x2aaaaaab, RZ ;  /* 0x2aaaaaab2d237827 */ /* 0x000fe200078e02ff */
[----:B------:R-:W-:-:S04]  /*0290*/  SHF.R.U32.HI R49, RZ, 0x1f, R44 ;  /* 0x0000001fff317819 */ /* 0x000fc8000001162c */
[----:B------:R-:W-:Y:S02]  /*02a0*/  SHF.R.U32.HI R38, RZ, 0x1f, R35 ;  /* 0x0000001fff267819 */ /* 0x000fe40000011623 */
[----:B------:R-:W-:Y:S02]  /*02b0*/  LEA.HI R44, R44, R49, RZ, 0x17 ;  /* 0x000000312c2c7211 */ /* 0x000fe400078fb8ff */
[----:B------:R-:W-:Y:S02]  /*02c0*/  LEA.HI R38, R35, R38, RZ, 0x17 ;  /* 0x0000002623267211 */ /* 0x000fe400078fb8ff */
[C---:B--2---:R-:W-:Y:S02]  /*02d0*/  SHF.L.U32 R3, R12.reuse, 0x10, RZ ;  /* 0x000000100c037819 */ /* 0x044fe400000006ff */
[----:B------:R-:W-:Y:S02]  /*02e0*/  PRMT R0, R12, 0x7632, R0 ;  /* 0x000076320c007816 */ /* 0x000fe40000000000 */
[----:B---3--:R-:W-:-:S02]  /*02f0*/  SHF.L.U32 R18, R8, 0x10, RZ ;  /* 0x0000001008127819 */ /* 0x008fc400000006ff */
[----:B------:R-:W-:Y:S02]  /*0300*/  PRMT R8, R8, 0x7632, R8 ;  /* 0x0000763208087816 */ /* 0x000fe40000000008 */
[----:B------:R-:W-:Y:S01]  /*0310*/  SHF.L.U32 R0, R0, 0x10, RZ ;  /* 0x0000001000007819 */ /* 0x000fe200000006ff */
[----:B------:R-:W-:Y:S01]  /*0320*/  FADD R12, R3, R18 ;  /* 0x00000012030c7221 */ /* 0x000fe20000000000 */
[----:B------:R-:W-:Y:S02]  /*0330*/  SHF.L.U32 R3, R8, 0x10, RZ ;  /* 0x0000001008037819 */ /* 0x000fe400000006ff */
[----:B------:R-:W-:Y:S02]  /*0340*/  SHF.L.U32 R20, R9, 0x10, RZ ;  /* 0x0000001009147819 */ /* 0x000fe400000006ff */
[C---:B------:R-:W-:Y:S01]  /*0350*/  PRMT R9, R13.reuse, 0x7632, R9 ;  /* 0x000076320d097816 */ /* 0x040fe20000000009 */
[----:B------:R-:W-:Y:S01]  /*0360*/  FADD R8, R0, R3 ;  /* 0x0000000300087221 */ /* 0x000fe20000000000 */
[----:B------:R-:W-:-:S02]  /*0370*/  SHF.L.U32 R19, R13, 0x10, RZ ;  /* 0x000000100d137819 */ /* 0x000fc400000006ff */
[C---:B------:R-:W-:Y:S02]  /*0380*/  SHF.L.U32 R3, R9.reuse, 0x10, RZ ;  /* 0x0000001009037819 */ /* 0x040fe400000006ff */
[----:B------:R-:W-:Y:S01]  /*0390*/  PRMT R9, R9, 0x7632, R9 ;  /* 0x0000763209097816 */ /* 0x000fe20000000009 */
[----:B------:R-:W-:-:S03]  /*03a0*/  FADD R13, R19, R20 ;  /* 0x00000014130d7221 */ /* 0x000fc60000000000 */
[----:B0-----:R-:W-:Y:S01]  /*03b0*/  SHF.L.U32 R16, R9, 0x10, RZ ;  /* 0x0000001009107819 */ /* 0x001fe200000006ff */
[----:B------:R-:W-:-:S04]  /*03c0*/  FFMA R0, R8, -1.7020000219345092773, RZ ;  /* 0xbfd9db2308007823 */ /* 0x000fc800000000ff */
[----:B------:R-:W-:Y:S01]  /*03d0*/  FADD R9, R3, R16 ;  /* 0x0000001003097221 */ /* 0x000fe20000000000 */
[----:B------:R-:W-:Y:S01]  /*03e0*/  FFMA R3, R13, -1.7020000219345092773, RZ ;  /* 0xbfd9db230d037823 */ /* 0x000fe200000000ff */
[----:B------:R-:W-:-:S03]  /*03f0*/  FMUL R0, R0, 1.4426950216293334961 ;  /* 0x3fb8aa3b00007820 */ /* 0x000fc60000400000 */
[----:B------:R-:W-:Y:S01]  /*0400*/  FMUL R16, R3, 1.4426950216293334961 ;  /* 0x3fb8aa3b03107820 */ /* 0x000fe20000400000 */
[----:B------:R-:W-:Y:S01]  /*0410*/  FFMA R18, R12, -1.7020000219345092773, RZ ;  /* 0xbfd9db230c127823 */ /* 0x000fe200000000ff */
[----:B------:R-:W-:-:S03]  /*0420*/  PRMT R19, R10, 0x7632, R19 ;  /* 0x000076320a137816 */ /* 0x000fc60000000013 */
[----:B------:R-:W-:Y:S01]  /*0430*/  FSETP.GEU.AND P3, PT, R16, -126, PT ;  /* 0xc2fc00001000780b */ /* 0x000fe20003f6e000 */
[----:B------:R-:W-:Y:S01]  /*0440*/  FMUL R18, R18, 1.4426950216293334961 ;  /* 0x3fb8aa3b12127820 */ /* 0x000fe20000400000 */
[----:B------:R-:W-:Y:S02]  /*0450*/  SHF.L.U32 R17, R10, 0x10, RZ ;  /* 0x000000100a117819 */ /* 0x000fe400000006ff */
[----:B------:R-:W-:Y:S02]  /*0460*/  FSETP.GEU.AND P1, PT, R0, -126, PT ;  /* 0xc2fc00000000780b */ /* 0x000fe40003f2e000 */
[C---:B------:R-:W-:Y:S02]  /*0470*/  PRMT R10, R14.reuse, 0x7632, R10 ;  /* 0x000076320e0a7816 */ /* 0x040fe4000000000a */
[----:B------:R-:W-:Y:S01]  /*0480*/  SHF.L.U32 R14, R14, 0x10, RZ ;  /* 0x000000100e0e7819 */ /* 0x000fe200000006ff */
[----:B------:R-:W-:Y:S01]  /*0490*/  FFMA R3, R9, -1.7020000219345092773, RZ ;  /* 0xbfd9db2309037823 */ /* 0x000fe200000000ff */
[----:B------:R-:W-:-:S02]  /*04a0*/  PRMT R21, R11, 0x7632, R21 ;  /* 0x000076320b157816 */ /* 0x000fc40000000015 */
[----:B------:R-:W-:Y:S02]  /*04b0*/  SHF.L.U32 R23, R11, 0x10, RZ ;  /* 0x000000100b177819 */ /* 0x000fe400000006ff */
[----:B------:R-:W-:Y:S02]  /*04c0*/  FSETP.GEU.AND P0, PT, R18, -126, PT ;  /* 0xc2fc00001200780b */ /* 0x000fe40003f0e000 */
[C---:B------:R-:W-:Y:S02]  /*04d0*/  PRMT R11, R15.reuse, 0x7632, R11 ;  /* 0x000076320f0b7816 */ /* 0x040fe4000000000b */
[----:B------:R-:W-:Y:S01]  /*04e0*/  SHF.L.U32 R20, R15, 0x10, RZ ;  /* 0x000000100f147819 */ /* 0x000fe200000006ff */
[----:B------:R-:W-:Y:S01]  /*04f0*/  FADD R15, R14, R17 ;  /* 0x000000110e0f7221 */ /* 0x000fe20000000000 */
[----:B------:R-:W-:Y:S01]  /*0500*/  FMUL R17, R3, 1.4426950216293334961 ;  /* 0x3fb8aa3b03117820 */ /* 0x000fe20000400000 */
[----:B------:R-:W-:Y:S01]  /*0510*/  @!P3 FMUL R16, R16, 0.5 ;  /* 0x3f0000001010b820 */ /* 0x000fe20000400000 */
[----:B------:R-:W-:-:S03]  /*0520*/  @!P1 FMUL R0, R0, 0.5 ;  /* 0x3f00000000009820 */ /* 0x000fc60000400000 */
[----:B------:R-:W-:Y:S01]  /*0530*/  FSETP.GEU.AND P2, PT, R17, -126, PT ;  /* 0xc2fc00001100780b */ /* 0x000fe20003f4e000 */
[----:B------:R0:W1:Y:S01]  /*0540*/  MUFU.EX2 R24, R0 ;  /* 0x0000000000187308 */ /* 0x0000620000000800 */
[----:B------:R-:W-:-:S07]  /*0550*/  @!P0 FMUL R18, R18, 0.5 ;  /* 0x3f00000012128820 */ /* 0x000fce0000400000 */
[----:B------:R-:W2:Y:S01]  /*0560*/  MUFU.EX2 R16, R16 ;  /* 0x0000001000107308 */ /* 0x000ea20000000800 */
[----:B------:R-:W-:-:S03]  /*0570*/  SHF.L.U32 R3, R11, 0x10, RZ ;  /* 0x000000100b037819 */ /* 0x000fc600000006ff */
[----:B------:R-:W-:-:S04]  /*0580*/  @!P2 FMUL R17, R17, 0.5 ;  /* 0x3f0000001111a820 */ /* 0x000fc80000400000 */
[----:B------:R-:W3:Y:S01]  /*0590*/  MUFU.EX2 R18, R18 ;  /* 0x0000001200127308 */ /* 0x000ee20000000800 */
[----:B------:R-:W-:Y:S01]  /*05a0*/  FADD R14, R20, R23 ;  /* 0x00000017140e7221 */ /* 0x000fe20000000000 */
[----:B------:R-:W-:Y:S02]  /*05b0*/  SHF.L.U32 R10, R10, 0x10, RZ ;  /* 0x000000100a0a7819 */ /* 0x000fe400000006ff */
[----:B------:R-:W-:Y:S02]  /*05c0*/  SHF.L.U32 R11, R19, 0x10, RZ ;  /* 0x00000010130b7819 */ /* 0x000fe400000006ff */
[----:B------:R-:W-:Y:S02]  /*05d0*/  SHF.L.U32 R20, R21, 0x10, RZ ;  /* 0x0000001015147819 */ /* 0x000fe400000006ff */
[----:B----4-:R-:W-:Y:S01]  /*05e0*/  SHF.L.U32 R22, R41, 0x10, RZ ;  /* 0x0000001029167819 */ /* 0x010fe200000006ff */
[----:B------:R-:W4:Y:S01]  /*05f0*/  MUFU.EX2 R17, R17 ;  /* 0x0000001100117308 */ /* 0x000f220000000800 */
[----:B-----5:R-:W-:Y:S01]  /*0600*/  SHF.L.U32 R21, R5, 0x10, RZ ;  /* 0x0000001005157819 */ /* 0x020fe200000006ff */
[----:B0-----:R-:W-:Y:S01]  /*0610*/  FFMA R0, R15, -1.7020000219345092773, RZ ;  /* 0xbfd9db230f007823 */ /* 0x001fe200000000ff */
[----:B-1----:R-:W-:Y:S01]  /*0620*/  @!P1 FMUL R24, R24, R24 ;  /* 0x0000001818189220 */ /* 0x002fe20000400000 */
[----:B--2---:R-:W-:Y:S01]  /*0630*/  @!P3 FMUL R16, R16, R16 ;  /* 0x000000101010b220 */ /* 0x004fe20000400000 */
[----:B------:R-:W-:Y:S01]  /*0640*/  SHF.L.U32 R50, R40, 0x10, RZ ;  /* 0x0000001028327819 */ /* 0x000fe200000006ff */
[----:B------:R-:W-:Y:S01]  /*0650*/  FADD R11, R10, R11 ;  /* 0x0000000b0a0b7221 */ /* 0x000fe20000000000 */
[----:B------:R-:W-:Y:S01]  /*0660*/  SHF.L.U32 R19, R4, 0x10, RZ ;  /* 0x0000001004137819 */ /* 0x000fe200000006ff */
[----:B------:R-:W-:Y:S01]  /*0670*/  FADD R10, R3, R20 ;  /* 0x00000014030a7221 */ /* 0x000fe20000000000 */
[----:B------:R-:W-:Y:S01]  /*0680*/  FADD R3, R22, R21 ;  /* 0x0000001516037221 */ /* 0x000fe20000000000 */
[----:B------:R-:W-:Y:S01]  /*0690*/  FMUL R20, R0, 1.4426950216293334961 ;  /* 0x3fb8aa3b00147820 */ /* 0x000fe20000400000 */
[----:B------:R-:W-:Y:S01]  /*06a0*/  FADD R24, R24, 1 ;  /* 0x3f80000018187421 */ /* 0x000fe20000000000 */
[----:B------:R-:W-:Y:S01]  /*06b0*/  FADD R22, R16, 1 ;  /* 0x3f80000010167421 */ /* 0x000fe20000000000 */
[----:B------:R-:W-:Y:S01]  /*06c0*/  FADD R50, R50, R19 ;  /* 0x0000001332327221 */ /* 0x000fe20000000000 */
[----:B------:R-:W-:Y:S01]  /*06d0*/  FFMA R19, R14, -1.7020000219345092773, RZ ;  /* 0xbfd9db230e137823 */ /* 0x000fe200000000ff */
[----:B---3--:R-:W-:Y:S01]  /*06e0*/  @!P0 FMUL R18, R18, R18 ;  /* 0x0000001212128220 */ /* 0x008fe20000400000 */
[----:B------:R-:W-:-:S02]  /*06f0*/  FSETP.GEU.AND P0, PT, R20, -126, PT ;  /* 0xc2fc00001400780b */ /* 0x000fc40003f0e000 */
[----:B------:R-:W-:Y:S02]  /*0700*/  FSETP.GT.AND P3, PT, R24, 8.50705917302346158658e+37, PT ;  /* 0x7e8000001800780b */ /* 0x000fe40003f64000 */
[----:B------:R-:W-:Y:S01]  /*0710*/  FSETP.GT.AND P4, PT, R22, 8.50705917302346158658e+37, PT ;  /* 0x7e8000001600780b */ /* 0x000fe20003f84000 */
[----:B------:R-:W-:Y:S01]  /*0720*/  FMUL R25, R19, 1.4426950216293334961 ;  /* 0x3fb8aa3b13197820 */ /* 0x000fe20000400000 */
[----:B------:R-:W-:Y:S01]  /*0730*/  FADD R21, R18, 1 ;  /* 0x3f80000012157421 */ /* 0x000fe20000000000 */
[----:B------:R-:W-:Y:S01]  /*0740*/  FFMA R18, R11, -1.7020000219345092773, RZ ;  /* 0xbfd9db230b127823 */ /* 0x000fe200000000ff */
[----:B------:R-:W-:Y:S01]  /*0750*/  FFMA R19, R10, -1.7020000219345092773, RZ ;  /* 0xbfd9db230a137823 */ /* 0x000fe200000000ff */
[----:B----4-:R-:W-:Y:S01]  /*0760*/  @!P2 FMUL R17, R17, R17 ;  /* 0x000000111111a220 */ /* 0x010fe20000400000 */
[----:B------:R-:W-:Y:S01]  /*0770*/  FSETP.GEU.AND P2, PT, R25, -126, PT ;  /* 0xc2fc00001900780b */ /* 0x000fe20003f4e000 */
[----:B------:R-:W-:Y:S01]  /*0780*/  FMUL R23, R18, 1.4426950216293334961 ;  /* 0x3fb8aa3b12177820 */ /* 0x000fe20000400000 */
[----:B------:R-:W-:Y:S01]  /*0790*/  MOV R0, 0x3e800000 ;  /* 0x3e80000000007802 */ /* 0x000fe20000000f00 */
[----:B------:R-:W-:Y:S01]  /*07a0*/  FMUL R26, R19, 1.4426950216293334961 ;  /* 0x3fb8aa3b131a7820 */ /* 0x000fe20000400000 */
[----:B------:R-:W-:Y:S01]  /*07b0*/  FADD R27, R17, 1 ;  /* 0x3f800000111b7421 */ /* 0x000fe20000000000 */
[----:B------:R-:W-:Y:S01]  /*07c0*/  @!P0 FMUL R20, R20, 0.5 ;  /* 0x3f00000014148820 */ /* 0x000fe20000400000 */
[----:B------:R-:W-:Y:S01]  /*07d0*/  @P3 FMUL R24, R24, 0.25 ;  /* 0x3e80000018183820 */ /* 0x000fe20000400000 */
[----:B------:R-:W-:Y:S01]  /*07e0*/  FSEL R17, R0, 1, P3 ;  /* 0x3f80000000117808 */ /* 0x000fe20001800000 */
[----:B------:R-:W-:Y:S01]  /*07f0*/  @P4 FMUL R22, R22, 0.25 ;  /* 0x3e80000016164820 */ /* 0x000fe20000400000 */
[----:B------:R-:W-:-:S02]  /*0800*/  FSEL R19, R0, 1, P4 ;  /* 0x3f80000000137808 */ /* 0x000fc40002000000 */
[----:B------:R-:W-:Y:S02]  /*0810*/  FSETP.GEU.AND P3, PT, R23, -126, PT ;  /* 0xc2fc00001700780b */ /* 0x000fe40003f6e000 */
[----:B------:R-:W-:Y:S01]  /*0820*/  FSETP.GEU.AND P4, PT, R26, -126, PT ;  /* 0xc2fc00001a00780b */ /* 0x000fe20003f8e000 */
[----:B------:R-:W0:Y:S01]  /*0830*/  MUFU.EX2 R20, R20 ;  /* 0x0000001400147308 */ /* 0x000e220000000800 */
[----:B------:R-:W-:Y:S01]  /*0840*/  FSETP.GT.AND P1, PT, R21, 8.50705917302346158658e+37, PT ;  /* 0x7e8000001500780b */ /* 0x000fe20003f24000 */
[----:B------:R-:W-:-:S06]  /*0850*/  @!P2 FMUL R25, R25, 0.5 ;  /* 0x3f0000001919a820 */ /* 0x000fcc0000400000 */
[----:B------:R-:W1:Y:S02]  /*0860*/  MUFU.EX2 R25, R25 ;  /* 0x0000001900197308 */ /* 0x000e640000000800 */
[----:B------:R-:W-:Y:S02]  /*0870*/  @!P3 FMUL R23, R23, 0.5 ;  /* 0x3f0000001717b820 */ /* 0x000fe40000400000 */
[----:B------:R-:W-:Y:S01]  /*0880*/  @!P4 FMUL R26, R26, 0.5 ;  /* 0x3f0000001a1ac820 */ /* 0x000fe20000400000 */
[----:B------:R-:W-:Y:S01]  /*0890*/  FSEL R16, R0, 1, P1 ;  /* 0x3f80000000107808 */ /* 0x000fe20000800000 */
[----:B------:R-:W-:Y:S01]  /*08a0*/  @P1 FMUL R21, R21, 0.25 ;  /* 0x3e80000015151820 */ /* 0x000fe20000400000 */
[----:B------:R-:W-:Y:S01]  /*08b0*/  FSETP.GT.AND P1, PT, R27, 8.50705917302346158658e+37, PT ;  /* 0x7e8000001b00780b */ /* 0x000fe20003f24000 */
[----:B------:R-:W2:Y:S01]  /*08c0*/  MUFU.EX2 R31, R23 ;  /* 0x00000017001f7308 */ /* 0x000ea20000000800 */
[----:B0-----:R-:W-:Y:S01]  /*08d0*/  @!P0 FMUL R20, R20, R20 ;  /* 0x0000001414148220 */ /* 0x001fe20000400000 */
[----:B------:R-:W-:-:S06]  /*08e0*/  FFMA R28, R50, -1.7020000219345092773, RZ ;  /* 0xbfd9db23321c7823 */ /* 0x000fcc00000000ff */
[----:B------:R-:W0:Y:S01]  /*08f0*/  MUFU.EX2 R26, R26 ;  /* 0x0000001a001a7308 */ /* 0x000e220000000800 */
[----:B------:R-:W-:Y:S01]  /*0900*/  FADD R20, R20, 1 ;  /* 0x3f80000014147421 */ /* 0x000fe20000000000 */
[----:B------:R-:W-:Y:S01]  /*0910*/  FMUL R28, R28, 1.4426950216293334961 ;  /* 0x3fb8aa3b1c1c7820 */ /* 0x000fe20000400000 */
[----:B-1----:R-:W-:Y:S01]  /*0920*/  @!P2 FMUL R25, R25, R25 ;  /* 0x000000191919a220 */ /* 0x002fe20000400000 */
[----:B------:R-:W-:Y:S01]  /*0930*/  @P1 FMUL R27, R27, 0.25 ;  /* 0x3e8000001b1b1820 */ /* 0x000fe20000400000 */
[----:B------:R-:W-:Y:S02]  /*0940*/  FSEL R18, R0, 1, P1 ;  /* 0x3f80000000127808 */ /* 0x000fe40000800000 */
[----:B------:R-:W-:Y:S01]  /*0950*/  FSETP.GT.AND P2, PT, R20, 8.50705917302346158658e+37, PT ;  /* 0x7e8000001400780b */ /* 0x000fe20003f44000 */
[----:B------:R-:W-:Y:S01]  /*0960*/  FADD R34, R25, 1 ;  /* 0x3f80000019227421 */ /* 0x000fe20000000000 */
[----:B------:R-:W-:Y:S01]  /*0970*/  FSETP.GEU.AND P1, PT, R28, -126, PT ;  /* 0xc2fc00001c00780b */ /* 0x000fe20003f2e000 */
[----:B------:R-:W-:Y:S01]  /*0980*/  FFMA R29, R3, -1.7020000219345092773, RZ ;  /* 0xbfd9db23031d7823 */ /* 0x000fe200000000ff */
[----:B--2---:R-:W-:Y:S01]  /*0990*/  @!P3 FMUL R31, R31, R31 ;  /* 0x0000001f1f1fb220 */ /* 0x004fe20000400000 */
[----:B------:R-:W-:-:S02]  /*09a0*/  SHF.R.U32.HI R25, RZ, 0x1f, R32 ;  /* 0x0000001fff197819 */ /* 0x000fc40000011620 */
[----:B------:R-:W-:Y:S01]  /*09b0*/  FMUL R48, R29, 1.4426950216293334961 ;  /* 0x3fb8aa3b1d307820 */ /* 0x000fe20000400000 */
[----:B0-----:R-:W-:Y:S01]  /*09c0*/  @!P4 FMUL R26, R26, R26 ;  /* 0x0000001a1a1ac220 */ /* 0x001fe20000400000 */
[----:B------:R-:W-:Y:S01]  /*09d0*/  FSETP.GT.AND P3, PT, R34, 8.50705917302346158658e+37, PT ;  /* 0x7e8000002200780b */ /* 0x000fe20003f64000 */
[----:B------:R-:W-:Y:S01]  /*09e0*/  FADD R31, R31, 1 ;  /* 0x3f8000001f1f7421 */ /* 0x000fe20000000000 */
[----:B------:R-:W-:Y:S01]  /*09f0*/  IADD3 R29, R37, 0x400, RZ ;  /* 0x00000400251d7810 */ /* 0x000fe20007ffe0ff */
[----:B------:R-:W-:Y:S01]  /*0a00*/  FADD R26, R26, 1 ;  /* 0x3f8000001a1a7421 */ /* 0x000fe20000000000 */
[----:B------:R-:W-:Y:S01]  /*0a10*/  LEA.HI R32, R32, R25, RZ, 0x17 ;  /* 0x0000001920207211 */ /* 0x000fe200078fb8ff */
[----:B------:R-:W-:Y:S01]  /*0a20*/  @P2 FMUL R20, R20, 0.25 ;  /* 0x3e80000014142820 */ /* 0x000fe20000400000 */
[----:B------:R-:W-:Y:S01]  /*0a30*/  FSETP.GT.AND P4, PT, R31, 8.50705917302346158658e+37, PT ;  /* 0x7e8000001f00780b */ /* 0x000fe20003f84000 */
[----:B------:R-:W-:Y:S01]  /*0a40*/  IMAD.HI R30, R29, 0x2aaaaaab, RZ ;  /* 0x2aaaaaab1d1e7827 */ /* 0x000fe200078e02ff */
[----:B------:R-:W-:Y:S01]  /*0a50*/  FSEL R25, R0, 1, P2 ;  /* 0x3f80000000197808 */ /* 0x000fe20001000000 */
[----:B------:R-:W-:Y:S01]  /*0a60*/  @!P1 FMUL R28, R28, 0.5 ;  /* 0x3f0000001c1c9820 */ /* 0x000fe20000400000 */
[----:B------:R-:W-:Y:S01]  /*0a70*/  FSETP.GT.AND P2, PT, R26, 8.50705917302346158658e+37, PT ;  /* 0x7e8000001a00780b */ /* 0x000fe20003f44000 */
[----:B------:R-:W0:Y:S01]  /*0a80*/  MUFU.RCP R21, R21 ;  /* 0x0000001500157308 */ /* 0x000e220000001000 */
[----:B------:R-:W-:Y:S01]  /*0a90*/  SHF.R.U32.HI R23, RZ, 0x1f, R30 ;  /* 0x0000001fff177819 */ /* 0x000fe2000001161e */
[----:B------:R-:W-:Y:S01]  /*0aa0*/  @P3 FMUL R34, R34, 0.25 ;  /* 0x3e80000022223820 */ /* 0x000fe20000400000 */
[----:B------:R-:W-:-:S05]  /*0ab0*/  FSETP.GEU.AND P0, PT, R48, -126, PT ;  /* 0xc2fc00003000780b */ /* 0x000fca0003f0e000 */
[----:B------:R1:W-:Y:S01]  /*0ac0*/  MUFU.EX2 R47, R28 ;  /* 0x0000001c002f7308 */ /* 0x0003e20000000800 */
[----:B------:R-:W-:Y:S01]  /*0ad0*/  LEA.HI R30, R30, R23, RZ, 0x17 ;  /* 0x000000171e1e7211 */ /* 0x000fe200078fb8ff */
[----:B------:R-:W-:Y:S01]  /*0ae0*/  @P4 FMUL R31, R31, 0.25 ;  /* 0x3e8000001f1f4820 */ /* 0x000fe20000400000 */
[----:B-1----:R-:W-:-:S05]  /*0af0*/  IMAD.HI R28, R39, 0x2aaaaaab, RZ ;  /* 0x2aaaaaab271c7827 */ /* 0x002fca00078e02ff */
[----:B------:R-:W1:Y:S01]  /*0b00*/  MUFU.RCP R24, R24 ;  /* 0x0000001800187308 */ /* 0x000e620000001000 */
[----:B------:R-:W-:Y:S01]  /*0b10*/  @P2 FMUL R26, R26, 0.25 ;  /* 0x3e8000001a1a2820 */ /* 0x000fe20000400000 */
[----:B------:R-:W-:-:S06]  /*0b20*/  SHF.R.U32.HI R33, RZ, 0x1f, R28 ;  /* 0x0000001fff217819 */ /* 0x000fcc000001161c */
[----:B------:R-:W2:Y:S01]  /*0b30*/  MUFU.RCP R22, R22 ;  /* 0x0000001600167308 */ /* 0x000ea20000001000 */
[----:B------:R-:W-:-:S07]  /*0b40*/  IADD3 R37, R37, 0xe00, RZ ;  /* 0x00000e0025257810 */ /* 0x000fce0007ffe0ff */
[----:B------:R-:W3:Y:S08]  /*0b50*/  MUFU.RCP R20, R20 ;  /* 0x0000001400147308 */ /* 0x000ef00000001000 */
[----:B------:R4:W5:Y:S08]  /*0b60*/  MUFU.RCP R23, R34 ;  /* 0x0000002200177308 */ /* 0x0009700000001000 */
[----:B------:R-:W1:Y:S01]  /*0b70*/  MUFU.RCP R27, R27 ;  /* 0x0000001b001b7308 */ /* 0x000e620000001000 */
[----:B----4-:R-:W-:Y:S01]  /*0b80*/  LEA.HI R34, R28, R33, RZ, 0x17 ;  /* 0x000000211c227211 */ /* 0x010fe200078fb8ff */
[----:B------:R-:W-:Y:S01]  /*0b90*/  @!P0 FMUL R48, R48, 0.5 ;  /* 0x3f00000030308820 */ /* 0x000fe20000400000 */
[----:B------:R-:W-:Y:S01]  /*0ba0*/  IMAD.HI R54, R37, 0x2aaaaaab, RZ ;  /* 0x2aaaaaab25367827 */ /* 0x000fe200078e02ff */
[----:B------:R-:W-:-:S04]  /*0bb0*/  ISETP.GE.AND P5, PT, R29, 0x39c00, PT ;  /* 0x00039c001d00780c */ /* 0x000fc80003fa6270 */
[----:B------:R-:W4:Y:S01]  /*0bc0*/  MUFU.RCP R31, R31 ;  /* 0x0000001f001f7308 */ /* 0x000f220000001000 */
[----:B------:R-:W-:Y:S01]  /*0bd0*/  FSEL R46, R0, 1, P3 ;  /* 0x3f800000002e7808 */ /* 0x000fe20001800000 */
[----:B0-----:R-:W-:Y:S01]  /*0be0*/  FMUL R21, R21, R16 ;  /* 0x0000001015157220 */ /* 0x001fe20000400000 */
[----:B------:R-:W-:-:S05]  /*0bf0*/  IMAD R29, R30, -0xc00, R29 ;  /* 0xfffff4001e1d7824 */ /* 0x000fca00078e021d */
[----:B------:R-:W0:Y:S01]  /*0c00*/  MUFU.RCP R33, R26 ;  /* 0x0000001a00217308 */ /* 0x000e220000001000 */
[----:B------:R-:W-:Y:S01]  /*0c10*/  FSEL R30, R0, 1, P2 ;  /* 0x3f800000001e7808 */ /* 0x000fe20001000000 */
[----:B-1----:R-:W-:Y:S01]  /*0c20*/  FMUL R49, R24, R17 ;  /* 0x0000001118317220 */ /* 0x002fe20000400000 */
[----:B------:R-:W-:Y:S01]  /*0c30*/  ISETP.GE.AND P2, PT, R39, 0x39c00, PT ;  /* 0x00039c002700780c */ /* 0x000fe20003f46270 */
[----:B--2---:R-:W-:Y:S01]  /*0c40*/  FMUL R22, R22, R19 ;  /* 0x0000001316167220 */ /* 0x004fe20000400000 */
[----:B------:R-:W-:Y:S01]  /*0c50*/  FMUL R16, R12, R21 ;  /* 0x000000150c107220 */ /* 0x000fe20000400000 */
[----:B------:R-:W-:Y:S01]  /*0c60*/  SHF.R.U32.HI R55, RZ, 0x1f, R54 ;  /* 0x0000001fff377819 */ /* 0x000fe20000011636 */
[----:B---3--:R-:W-:Y:S01]  /*0c70*/  FMUL R20, R20, R25 ;  /* 0x0000001914147220 */ /* 0x008fe20000400000 */
[----:B------:R-:W1:Y:S01]  /*0c80*/  MUFU.EX2 R48, R48 ;  /* 0x0000003000307308 */ /* 0x000e620000000800 */
[----:B-----5:R-:W-:Y:S01]  /*0c90*/  FMUL R19, R23, R46 ;  /* 0x0000002e17137220 */ /* 0x020fe20000400000 */
[----:B------:R-:W-:Y:S01]  /*0ca0*/  FMUL R12, R27, R18 ;  /* 0x000000121b0c7220 */ /* 0x000fe20000400000 */
[----:B------:R-:W-:Y:S01]  /*0cb0*/  FSEL R28, R0, 1, P4 ;  /* 0x3f800000001c7808 */ /* 0x000fe20002000000 */
[----:B------:R-:W-:Y:S01]  /*0cc0*/  IMAD R39, R34, -0xc00, R39 ;  /* 0xfffff40022277824 */ /* 0x000fe200078e0227 */
[----:B------:R-:W-:Y:S01]  /*0cd0*/  FMUL R49, R8, R49 ;  /* 0x0000003108317220 */ /* 0x000fe20000400000 */
[----:B------:R-:W-:Y:S01]  /*0ce0*/  LEA.HI R54, R54, R55, RZ, 0x17 ;  /* 0x0000003736367211 */ /* 0x000fe200078fb8ff */
[----:B------:R-:W-:Y:S01]  /*0cf0*/  FMUL R17, R13, R22 ;  /* 0x000000160d117220 */ /* 0x000fe20000400000 */
[----:B------:R-:W-:Y:S01]  /*0d00*/  ISETP.GE.AND P4, PT, R45, 0x39c00, PT ;  /* 0x00039c002d00780c */ /* 0x000fe20003f86270 */
[----:B------:R-:W-:Y:S01]  /*0d10*/  FMUL R18, R15, R20 ;  /* 0x000000140f127220 */ /* 0x000fe20000400000 */
[----:B------:R-:W-:Y:S01]  /*0d20*/  FMUL R19, R14, R19 ;  /* 0x000000130e137220 */ /* 0x000fe20000400000 */
[----:B------:R-:W-:Y:S01]  /*0d30*/  FMUL R8, R9, R12 ;  /* 0x0000000c09087220 */ /* 0x000fe20000400000 */
[----:B------:R-:W-:Y:S01]  /*0d40*/  IMAD R45, R38, -0xc00, R45 ;  /* 0xfffff400262d7824 */ /* 0x000fe200078e022d */
[----:B------:R-:W-:Y:S01]  /*0d50*/  CS2R R12, SRZ ;  /* 0x00000000000c7805 */ /* 0x000fe2000001ff00 */
[----:B------:R-:W-:Y:S01]  /*0d60*/  CS2R R14, SRZ ;  /* 0x00000000000e7805 */ /* 0x000fe2000001ff00 */
[----:B------:R-:W-:Y:S01]  /*0d70*/  @!P1 FMUL R47, R47, R47 ;  /* 0x0000002f2f2f9220 */ /* 0x000fe20000400000 */
[----:B------:R-:W-:Y:S01]  /*0d80*/  IMAD.WIDE R38, R39, R36, c[0x0][0x168] ;  /* 0x00005a0027267625 */ /* 0x000fe200078e0224 */
[----:B------:R-:W-:Y:S01]  /*0d90*/  ISETP.GE.AND P3, PT, R51, 0x39c00, PT ;  /* 0x00039c003300780c */ /* 0x000fe20003f66270 */
[----:B----4-:R-:W-:Y:S01]  /*0da0*/  FMUL R20, R31, R28 ;  /* 0x0000001c1f147220 */ /* 0x010fe20000400000 */
[----:B------:R-:W-:Y:S01]  /*0db0*/  ISETP.GE.AND P1, PT, R53, 0x39c00, PT ;  /* 0x00039c003500780c */ /* 0x000fe20003f26270 */
[----:B0-----:R-:W-:Y:S01]  /*0dc0*/  FMUL R33, R33, R30 ;  /* 0x0000001e21217220 */ /* 0x001fe20000400000 */
[----:B------:R-:W-:Y:S01]  /*0dd0*/  F2FP.BF16.PACK_AB R16, R49, R16 ;  /* 0x000000103110723e */ /* 0x000fe200000010ff */
[----:B------:R-:W-:Y:S01]  /*0de0*/  IMAD R51, R32, -0xc00, R51 ;  /* 0xfffff40020337824 */ /* 0x000fe200078e0233 */
[----:B------:R0:W2:Y:S01]  /*0df0*/  @!P2 LDG.E.EL.128 R12, [R38.64] ;  /* 0x00000004260ca981 */ /* 0x0000a2000c2e1d00 */
[----:B------:R-:W-:-:S02]  /*0e00*/  IMAD R53, R44, -0xc00, R53 ;  /* 0xfffff4002c357824 */ /* 0x000fc400078e0235 */
[----:B------:R-:W-:Y:S01]  /*0e10*/  IMAD R49, R54, -0xc00, R37 ;  /* 0xfffff40036317824 */ /* 0x000fe200078e0225 */
[----:B------:R-:W-:Y:S01]  /*0e20*/  FMUL R9, R11, R20 ;  /* 0x000000140b097220 */ /* 0x000fe20000400000 */
[----:B------:R-:W-:Y:S01]  /*0e30*/  FMUL R46, R10, R33 ;  /* 0x000000210a2e7220 */ /* 0x000fe20000400000 */
[----:B------:R-:W-:Y:S01]  /*0e40*/  IMAD.WIDE R28, R29, R36, c[0x0][0x168] ;  /* 0x00005a001d1c7625 */ /* 0x000fe200078e0224 */
[----:B------:R-:W-:-:S03]  /*0e50*/  SHF.L.U32 R55, R42, 0x10, RZ ;  /* 0x000000102a377819 */ /* 0x000fc600000006ff */
[----:B------:R-:W-:Y:S01]  /*0e60*/  IMAD.WIDE R10, R51, R36, c[0x0][0x168] ;  /* 0x00005a00330a7625 */ /* 0x000fe200078e0224 */
[----:B-1----:R-:W-:-:S03]  /*0e70*/  @!P0 FMUL R48, R48, R48 ;  /* 0x0000003030308220 */ /* 0x002fc60000400000 */
[----:B------:R-:W-:-:S04]  /*0e80*/  IMAD.WIDE R44, R45, R36, c[0x0][0x168] ;  /* 0x00005a002d2c7625 */ /* 0x000fc800078e0224 */
[----:B------:R-:W-:-:S04]  /*0e90*/  IMAD.WIDE R52, R53, R36, c[0x0][0x168] ;  /* 0x00005a0035347625 */ /* 0x000fc800078e0224 */
[----:B0-----:R-:W-:Y:S01]  /*0ea0*/  IMAD.WIDE R38, R49, R36, c[0x0][0x168] ;  /* 0x00005a0031267625 */ /* 0x001fe200078e0224 */
[----:B------:R-:W-:Y:S01]  /*0eb0*/  SHF.L.U32 R36, R6, 0x10, RZ ;  /* 0x0000001006247819 */ /* 0x000fe200000006ff */
[----:B------:R-:W-:Y:S01]  /*0ec0*/  CS2R R24, SRZ ;  /* 0x0000000000187805 */ /* 0x000fe2000001ff00 */
[----:B------:R-:W-:Y:S01]  /*0ed0*/  CS2R R26, SRZ ;  /* 0x00000000001a7805 */ /* 0x000fe2000001ff00 */
[----:B------:R-:W-:Y:S01]  /*0ee0*/  CS2R R20, SRZ ;  /* 0x0000000000147805 */ /* 0x000fe2000001ff00 */
[----:B------:R-:W-:Y:S01]  /*0ef0*/  CS2R R22, SRZ ;  /* 0x0000000000167805 */ /* 0x000fe2000001ff00 */
[----:B------:R-:W-:Y:S01]  /*0f00*/  ISETP.GE.AND P0, PT, R37, 0x39c00, PT ;  /* 0x00039c002500780c */ /* 0x000fe20003f06270 */
[----:B------:R-:W-:Y:S01]  /*0f10*/  FADD R55, R55, R36 ;  /* 0x0000002437377221 */ /* 0x000fe20000000000 */
[----:B------:R-:W-:Y:S01]  /*0f20*/  F2FP.BF16.PACK_AB R17, R8, R17 ;  /* 0x000000110811723e */ /* 0x000fe200000010ff */
[----:B------:R0:W3:Y:S01]  /*0f30*/  @!P5 LDG.E.EL.128 R24, [R28.64] ;  /* 0x000000041c18d981 */ /* 0x0000e2000c2e1d00 */
[----:B------:R-:W-:Y:S01]  /*0f40*/  F2FP.BF16.PACK_AB R18, R9, R18 ;  /* 0x000000120912723e */ /* 0x000fe200000010ff */
[----:B------:R-:W-:Y:S01]  /*0f50*/  FFMA R36, R55, -1.7020000219345092773, RZ ;  /* 0xbfd9db2337247823 */ /* 0x000fe200000000ff */
[----:B------:R-:W-:Y:S01]  /*0f60*/  CS2R R32, SRZ ;  /* 0x0000000000207805 */ /* 0x000fe2000001ff00 */
[----:B------:R1:W4:Y:S01]  /*0f70*/  @!P3 LDG.E.EL.128 R20, [R10.64] ;  /* 0x000000040a14b981 */ /* 0x000322000c2e1d00 */
[----:B------:R-:W-:Y:S01]  /*0f80*/  CS2R R34, SRZ ;  /* 0x0000000000227805 */ /* 0x000fe2000001ff00 */
[----:B------:R-:W-:Y:S01]  /*0f90*/  CS2R R30, SRZ ;  /* 0x00000000001e7805 */ /* 0x000fe2000001ff00 */
[----:B------:R-:W-:Y:S01]  /*0fa0*/  CS2R R8, SRZ ;  /* 0x0000000000087805 */ /* 0x000fe2000001ff00 */
[----:B------:R-:W-:Y:S01]  /*0fb0*/  F2FP.BF16.PACK_AB R19, R46, R19 ;  /* 0x000000132e13723e */ /* 0x000fe200000010ff */
[----:B0-----:R-:W-:Y:S01]  /*0fc0*/  CS2R R28, SRZ ;  /* 0x00000000001c7805 */ /* 0x001fe2000001ff00 */
[----:B------:R-:W-:Y:S01]  /*0fd0*/  FMUL R36, R36, 1.4426950216293334961 ;  /* 0x3fb8aa3b24247820 */ /* 0x000fe20000400000 */
[----:B------:R0:W5:Y:S01]  /*0fe0*/  @!P4 LDG.E.EL.128 R32, [R44.64] ;  /* 0x000000042c20c981 */ /* 0x000162000c2e1d00 */
[----:B-1----:R-:W-:-:S03]  /*0ff0*/  CS2R R10, SRZ ;  /* 0x00000000000a7805 */ /* 0x002fc6000001ff00 */
[----:B------:R1:W2:Y:S04]  /*1000*/  @!P1 LDG.E.EL.128 R28, [R52.64] ;  /* 0x00000004341c9981 */ /* 0x0002a8000c2e1d00 */
[----:B------:R0:W2:Y:S04]  /*1010*/  @!P0 LDG.E.EL.128 R8, [R38.64] ;  /* 0x0000000426088981 */ /* 0x0000a8000c2e1d00 */
[----:B------:R1:W-:Y:S01]  /*1020*/  @!P6 STG.E.128 [R62.64], R16 ;  /* 0x000000103e00e986 */ /* 0x0003e2000c101d04 */
[----:B------:R-:W-:Y:S01]  /*1030*/  FSETP.GEU.AND P6, PT, R36, -126, PT ;  /* 0xc2fc00002400780b */ /* 0x000fe20003fce000 */
[----:B0-----:R-:W-:-:S12]  /*1040*/  CS2R R38, SRZ ;  /* 0x0000000000267805 */ /* 0x001fd8000001ff00 */
[----:B------:R-:W-:-:S04]  /*1050*/  @!P6 FMUL R36, R36, 0.5 ;  /* 0x3f0000002424e820 */ /* 0x000fc80000400000 */
[----:B------:R0:W1:Y:S02]  /*1060*/  MUFU.EX2 R60, R36 ;  /* 0x00000024003c7308 */ /* 0x0000640000000800 */
[----:B0-----:R-:W-:-:S06]  /*1070*/  CS2R R36, SRZ ;  /* 0x0000000000247805 */ /* 0x001fcc000001ff00 */
[----:B------:R-:W2:Y:S01]  /*1080*/  @!P5 LDG.E.128 R36, [R62.64+0x800] ;  /* 0x000800043e24d981 */ /* 0x000ea2000c1e1d00 */
[----:B------:R-:W-:Y:S02]  /*1090*/  SHF.L.U32 R51, R43, 0x10, RZ ;  /* 0x000000102b337819 */ /* 0x000fe400000006ff */
[----:B-1----:R-:W-:-:S05]  /*10a0*/  SHF.L.U32 R16, R7, 0x10, RZ ;  /* 0x0000001007107819 */ /* 0x002fca00000006ff */
[----:B------:R-:W-:-:S04]  /*10b0*/  FADD R51, R51, R16 ;  /* 0x0000001033337221 */ /* 0x000fc80000000000 */
[----:B------:R-:W-:-:S04]  /*10c0*/  FFMA R16, R51, -1.7020000219345092773, RZ ;  /* 0xbfd9db2333107823 */ /* 0x000fc800000000ff */
[----:B------:R-:W-:Y:S01]  /*10d0*/  FMUL R16, R16, 1.4426950216293334961 ;  /* 0x3fb8aa3b10107820 */ /* 0x000fe20000400000 */
[----:B------:R-:W-:-:S04]  /*10e0*/  @!P6 FMUL R60, R60, R60 ;  /* 0x0000003c3c3ce220 */ /* 0x000fc80000400000 */
[----:B------:R-:W-:-:S13]  /*10f0*/  FSETP.GEU.AND P6, PT, R16, -126, PT ;  /* 0xc2fc00001000780b */ /* 0x000fda0003fce000 */
[----:B------:R-:W-:-:S04]  /*1100*/  @!P6 FMUL R16, R16, 0.5 ;  /* 0x3f0000001010e820 */ /* 0x000fc80000400000 */
[----:B------:R-:W0:Y:S02]  /*1110*/  MUFU.EX2 R52, R16 ;  /* 0x0000001000347308 */ /* 0x000e240000000800 */
[----:B0-----:R-:W-:Y:S01]  /*1120*/  @!P6 FMUL R52, R52, R52 ;  /* 0x000000343434e220 */ /* 0x001fe20000400000 */
[----:B---3--:R-:W-:Y:S02]  /*1130*/  SHF.L.U32 R18, R24, 0x10, RZ ;  /* 0x0000001018127819 */ /* 0x008fe400000006ff */
[----:B------:R-:W-:Y:S02]  /*1140*/  SHF.L.U32 R16, R25, 0x10, RZ ;  /* 0x0000001019107819 */ /* 0x000fe400000006ff */
[----:B--2---:R-:W-:-:S05]  /*1150*/  SHF.L.U32 R57, R36, 0x10, RZ ;  /* 0x0000001024397819 */ /* 0x004fca00000006ff */
[----:B------:R-:W-:-:S04]  /*1160*/  FADD R57, R57, R18 ;  /* 0x0000001239397221 */ /* 0x000fc80000000000 */
[----:B------:R-:W-:-:S04]  /*1170*/  FFMA R17, R57, -1.7020000219345092773, RZ ;  /* 0xbfd9db2339117823 */ /* 0x000fc800000000ff */
[----:B------:R-:W-:-:S05]  /*1180*/  FMUL R17, R17, 1.4426950216293334961 ;  /* 0x3fb8aa3b11117820 */ /* 0x000fca0000400000 */
[----:B------:R-:W-:Y:S02]  /*1190*/  FSETP.GEU.AND P6, PT, R17, -126, PT ;  /* 0xc2fc00001100780b */ /* 0x000fe40003fce000 */
[----:B------:R-:W-:-:S11]  /*11a0*/  SHF.L.U32 R45, R37, 0x10, RZ ;  /* 0x00000010252d7819 */ /* 0x000fd600000006ff */
[----:B------:R-:W-:-:S04]  /*11b0*/  @!P6 FMUL R17, R17, 0.5 ;  /* 0x3f0000001111e820 */ /* 0x000fc80000400000 */
[----:B------:R-:W0:Y:S01]  /*11c0*/  MUFU.EX2 R56, R17 ;  /* 0x0000001100387308 */ /* 0x000e220000000800 */
[----:B------:R-:W-:-:S04]  /*11d0*/  FADD R45, R45, R16 ;  /* 0x000000102d2d7221 */ /* 0x000fc80000000000 */
[----:B------:R-:W-:-:S04]  /*11e0*/  FFMA R16, R45, -1.7020000219345092773, RZ ;  /* 0xbfd9db232d107823 */ /* 0x000fc800000000ff */
[----:B------:R-:W-:Y:S01]  /*11f0*/  FMUL R16, R16, 1.4426950216293334961 ;  /* 0x3fb8aa3b10107820 */ /* 0x000fe20000400000 */
[----:B------:R-:W-:Y:S01]  /*1200*/  SHF.L.U32 R46, R38, 0x10, RZ ;  /* 0x00000010262e7819 */ /* 0x000fe200000006ff */
[----:B0-----:R-:W-:-:S03]  /*1210*/  @!P6 FMUL R56, R56, R56 ;  /* 0x000000383838e220 */ /* 0x001fc60000400000 */
[----:B------:R-:W-:Y:S02]  /*1220*/  FSETP.GEU.AND P6, PT, R16, -126, PT ;  /* 0xc2fc00001000780b */ /* 0x000fe40003fce000 */
[----:B------:R-:W-:-:S05]  /*1230*/  SHF.L.U32 R17, R26, 0x10, RZ ;  /* 0x000000101a117819 */ /* 0x000fca00000006ff */
[----:B------:R-:W-:-:S04]  /*1240*/  FADD R46, R46, R17 ;  /* 0x000000112e2e7221 */ /* 0x000fc80000000000 */
[----:B------:R-:W-:Y:S02]  /*1250*/  FFMA R17, R46, -1.7020000219345092773, RZ ;  /* 0xbfd9db232e117823 */ /* 0x000fe400000000ff */
[----:B------:R-:W-:Y:S01]  /*1260*/  @!P6 FMUL R16, R16, 0.5 ;  /* 0x3f0000001010e820 */ /* 0x000fe20000400000 */
[----:B------:R-:W-:Y:S01]  /*1270*/  CS2R R18, SRZ ;  /* 0x0000000000127805 */ /* 0x000fe2000001ff00 */
[----:B------:R-:W-:Y:S02]  /*1280*/  FMUL R49, R17, 1.4426950216293334961 ;  /* 0x3fb8aa3b11317820 */ /* 0x000fe40000400000 */
[----:B------:R0:W1:Y:S02]  /*1290*/  MUFU.EX2 R54, R16 ;  /* 0x0000001000367308 */ /* 0x0000640000000800 */
[----:B0-----:R-:W-:-:S06]  /*12a0*/  CS2R R16, SRZ ;  /* 0x0000000000107805 */ /* 0x001fcc000001ff00 */
[----:B------:R-:W2:Y:S01]  /*12b0*/  @!P3 LDG.E.128 R16, [R62.64+0xc00] ;  /* 0x000c00043e10b981 */ /* 0x000ea2000c1e1d00 */
[----:B-1----:R-:W-:Y:S01]  /*12c0*/  @!P6 FMUL R54, R54, R54 ;  /* 0x000000363636e220 */ /* 0x002fe20000400000 */
[----:B------:R-:W-:Y:S02]  /*12d0*/  FSETP.GEU.AND P6, PT, R49, -126, PT ;  /* 0xc2fc00003100780b */ /* 0x000fe40003fce000 */
[----:B------:R-:W-:Y:S02]  /*12e0*/  PRMT R40, R40, 0x7632, R40 ;  /* 0x0000763228287816 */ /* 0x000fe40000000028 */
[----:B------:R-:W-:Y:S02]  /*12f0*/  PRMT R4, R4, 0x7632, R4 ;  /* 0x0000763204047816 */ /* 0x000fe40000000004 */
[----:B------:R-:W-:Y:S02]  /*1300*/  PRMT R41, R41, 0x7632, R41 ;  /* 0x0000763229297816 */ /* 0x000fe40000000029 */
[----:B------:R-:W-:-:S02]  /*1310*/  PRMT R5, R5, 0x7632, R5 ;  /* 0x0000763205057816 */ /* 0x000fc40000000005 */
[----:B------:R-:W-:Y:S02]  /*1320*/  SHF.L.U32 R40, R40, 0x10, RZ ;  /* 0x0000001028287819 */ /* 0x000fe400000006ff */
[----:B------:R-:W-:Y:S01]  /*1330*/  SHF.L.U32 R61, R4, 0x10, RZ ;  /* 0x00000010043d7819 */ /* 0x000fe200000006ff */
[----:B------:R-:W-:Y:S01]  /*1340*/  @!P6 FMUL R49, R49, 0.5 ;  /* 0x3f0000003131e820 */ /* 0x000fe20000400000 */
[----:B------:R-:W-:Y:S02]  /*1350*/  SHF.L.U32 R41, R41, 0x10, RZ ;  /* 0x0000001029297819 */ /* 0x000fe400000006ff */
[----:B------:R-:W-:Y:S01]  /*1360*/  SHF.L.U32 R4, R5, 0x10, RZ ;  /* 0x0000001005047819 */ /* 0x000fe200000006ff */
[----:B------:R-:W0:Y:S01]  /*1370*/  MUFU.EX2 R44, R49 ;  /* 0x00000031002c7308 */ /* 0x000e220000000800 */
[----:B------:R-:W-:Y:S01]  /*1380*/  SHF.L.U32 R58, R39, 0x10, RZ ;  /* 0x00000010273a7819 */ /* 0x000fe200000006ff */
[----:B------:R-:W-:Y:S01]  /*1390*/  FADD R61, R40, R61 ;  /* 0x0000003d283d7221 */ /* 0x000fe20000000000 */
[----:B------:R-:W-:Y:S01]  /*13a0*/  SHF.L.U32 R5, R27, 0x10, RZ ;  /* 0x000000101b057819 */ /* 0x000fe200000006ff */
[----:B------:R-:W-:Y:S01]  /*13b0*/  FADD R40, R41, R4 ;  /* 0x0000000429287221 */ /* 0x000fe20000000000 */
[----:B----4-:R-:W-:-:S03]  /*13c0*/  SHF.L.U32 R4, R20, 0x10, RZ ;  /* 0x0000001014047819 */ /* 0x010fc600000006ff */
[----:B------:R-:W-:Y:S01]  /*13d0*/  FADD R58, R58, R5 ;  /* 0x000000053a3a7221 */ /* 0x000fe20000000000 */
[----:B0-----:R-:W-:Y:S01]  /*13e0*/  @!P6 FMUL R44, R44, R44 ;  /* 0x0000002c2c2ce220 */ /* 0x001fe20000400000 */
[----:B------:R-:W-:Y:S01]  /*13f0*/  PRMT R42, R42, 0x7632, R42 ;  /* 0x000076322a2a7816 */ /* 0x000fe2000000002a */
[----:B------:R-:W-:Y:S01]  /*1400*/  FADD R47, R47, 1 ;  /* 0x3f8000002f2f7421 */ /* 0x000fe20000000000 */
[----:B------:R-:W-:Y:S01]  /*1410*/  FADD R64, R48, 1 ;  /* 0x3f80000030407421 */ /* 0x000fe20000000000 */
[----:B------:R-:W-:Y:S02]  /*1420*/  PRMT R43, R43, 0x7632, R43 ;  /* 0x000076322b2b7816 */ /* 0x000fe4000000002b */
[----:B------:R-:W-:-:S04]  /*1430*/  PRMT R7, R7, 0x7632, R7 ;  /* 0x0000763207077816 */ /* 0x000fc80000000007 */
[----:B------:R-:W-:Y:S01]  /*1440*/  SHF.L.U32 R7, R7, 0x10, RZ ;  /* 0x0000001007077819 */ /* 0x000fe200000006ff */
[----:B------:R-:W-:Y:S01]  /*1450*/  FADD R60, R60, 1 ;  /* 0x3f8000003c3c7421 */ /* 0x000fe20000000000 */
[----:B--2---:R-:W-:-:S05]  /*1460*/  SHF.L.U32 R53, R16, 0x10, RZ ;  /* 0x0000001010357819 */ /* 0x004fca00000006ff */
[----:B------:R-:W-:Y:S01]  /*1470*/  FADD R53, R53, R4 ;  /* 0x0000000435357221 */ /* 0x000fe20000000000 */
[----:B------:R-:W-:-:S04]  /*1480*/  FFMA R4, R58, -1.7020000219345092773, RZ ;  /* 0xbfd9db233a047823 */ /* 0x000fc800000000ff */
[----:B------:R-:W-:-:S05]  /*1490*/  FMUL R41, R4, 1.4426950216293334961 ;  /* 0x3fb8aa3b04297820 */ /* 0x000fca0000400000 */
[----:B------:R-:W-:Y:S02]  /*14a0*/  FSETP.GEU.AND P6, PT, R41, -126, PT ;  /* 0xc2fc00002900780b */ /* 0x000fe40003fce000 */
[----:B------:R-:W-:-:S11]  /*14b0*/  PRMT R4, R6, 0x7632, R4 ;  /* 0x0000763206047816 */ /* 0x000fd60000000004 */
[----:B------:R-:W-:-:S04]  /*14c0*/  @!P6 FMUL R41, R41, 0.5 ;  /* 0x3f0000002929e820 */ /* 0x000fc80000400000 */
[----:B------:R-:W0:Y:S01]  /*14d0*/  MUFU.EX2 R59, R41 ;  /* 0x00000029003b7308 */ /* 0x000e220000000800 */
[----:B------:R-:W-:Y:S02]  /*14e0*/  SHF.L.U32 R6, R42, 0x10, RZ ;  /* 0x000000102a067819 */ /* 0x000fe400000006ff */
[----:B------:R-:W-:Y:S01]  /*14f0*/  SHF.L.U32 R5, R4, 0x10, RZ ;  /* 0x0000001004057819 */ /* 0x000fe200000006ff */
[----:B------:R-:W-:-:S04]  /*1500*/  FFMA R4, R53, -1.7020000219345092773, RZ ;  /* 0xbfd9db2335047823 */ /* 0x000fc800000000ff */
[----:B------:R-:W-:Y:S01]  /*1510*/  FADD R6, R6, R5 ;  /* 0x0000000506067221 */ /* 0x000fe20000000000 */
[----:B------:R-:W-:Y:S01]  /*1520*/  FMUL R5, R4, 1.4426950216293334961 ;  /* 0x3fb8aa3b04057820 */ /* 0x000fe20000400000 */
[----:B0-----:R-:W-:-:S04]  /*1530*/  @!P6 FMUL R59, R59, R59 ;  /* 0x0000003b3b3be220 */ /* 0x001fc80000400000 */
[----:B------:R-:W-:-:S13]  /*1540*/  FSETP.GEU.AND P6, PT, R5, -126, PT ;  /* 0xc2fc00000500780b */ /* 0x000fda0003fce000 */
[----:B------:R-:W-:-:S04]  /*1550*/  @!P6 FMUL R5, R5, 0.5 ;  /* 0x3f0000000505e820 */ /* 0x000fc80000400000 */
[----:B------:R-:W0:Y:S02]  /*1560*/  MUFU.EX2 R49, R5 ;  /* 0x0000000500317308 */ /* 0x000e240000000800 */
[----:B0-----:R-:W-:Y:S01]  /*1570*/  @!P6 FMUL R49, R49, R49 ;  /* 0x000000313131e220 */ /* 0x001fe20000400000 */
[----:B------:R-:W-:Y:S01]  /*1580*/  FSETP.GT.AND P6, PT, R47, 8.50705917302346158658e+37, PT ;  /* 0x7e8000002f00780b */ /* 0x000fe20003fc4000 */
[----:B------:R-:W-:-:S04]  /*1590*/  FFMA R5, R61, -1.7020000219345092773, RZ ;  /* 0xbfd9db233d057823 */ /* 0x000fc800000000ff */
[----:B------:R-:W-:Y:S01]  /*15a0*/  FMUL R5, R5, 1.4426950216293334961 ;  /* 0x3fb8aa3b05057820 */ /* 0x000fe20000400000 */
[----:B------:R-:W-:-:S07]  /*15b0*/  FSEL R42, R0, 1, P6 ;  /* 0x3f800000002a7808 */ /* 0x000fce0003000000 */
[----:B------:R-:W-:Y:S01]  /*15c0*/  @P6 FMUL R47, R47, 0.25 ;  /* 0x3e8000002f2f6820 */ /* 0x000fe20000400000 */
[----:B------:R-:W-:-:S03]  /*15d0*/  FSETP.GEU.AND P6, PT, R5, -126, PT ;  /* 0xc2fc00000500780b */ /* 0x000fc60003fce000 */
[----:B------:R-:W0:Y:S10]  /*15e0*/  MUFU.RCP R41, R47 ;  /* 0x0000002f00297308 */ /* 0x000e340000001000 */
[----:B------:R-:W-:Y:S01]  /*15f0*/  @!P6 FMUL R5, R5, 0.5 ;  /* 0x3f0000000505e820 */ /* 0x000fe20000400000 */
[----:B0-----:R-:W-:-:S03]  /*1600*/  FMUL R41, R41, R42 ;  /* 0x0000002a29297220 */ /* 0x001fc60000400000 */
[----:B------:R-:W0:Y:S02]  /*1610*/  MUFU.EX2 R42, R5 ;  /* 0x00000005002a7308 */ /* 0x000e240000000800 */
[----:B0-----:R-:W-:Y:S01]  /*1620*/  @!P6 FMUL R42, R42, R42 ;  /* 0x0000002a2a2ae220 */ /* 0x001fe20000400000 */
[----:B------:R-:W-:Y:S02]  /*1630*/  FSETP.GT.AND P6, PT, R64, 8.50705917302346158658e+37, PT ;  /* 0x7e8000004000780b */ /* 0x000fe40003fc4000 */
[----:B------:R-:W-:-:S11]  /*1640*/  SHF.L.U32 R4, R43, 0x10, RZ ;  /* 0x000000102b047819 */ /* 0x000fd600000006ff */
[----:B------:R-:W-:-:S04]  /*1650*/  @P6 FMUL R64, R64, 0.25 ;  /* 0x3e80000040406820 */ /* 0x000fc80000400000 */
[----:B------:R-:W0:Y:S01]  /*1660*/  MUFU.RCP R48, R64 ;  /* 0x0000004000307308 */ /* 0x000e220000001000 */
[----:B------:R-:W-:Y:S01]  /*1670*/  FADD R4, R4, R7 ;  /* 0x0000000704047221 */ /* 0x000fe20000000000 */
[----:B------:R-:W-:-:S05]  /*1680*/  FSEL R7, R0, 1, P6 ;  /* 0x3f80000000077808 */ /* 0x000fca0003000000 */
[----:B0-----:R-:W-:Y:S01]  /*1690*/  FMUL R48, R48, R7 ;  /* 0x0000000730307220 */ /* 0x001fe20000400000 */
[----:B------:R-:W-:-:S04]  /*16a0*/  FFMA R7, R40, -1.7020000219345092773, RZ ;  /* 0xbfd9db2328077823 */ /* 0x000fc800000000ff */
[----:B------:R-:W-:-:S05]  /*16b0*/  FMUL R47, R7, 1.4426950216293334961 ;  /* 0x3fb8aa3b072f7820 */ /* 0x000fca0000400000 */
[----:B------:R-:W-:-:S13]  /*16c0*/  FSETP.GEU.AND P6, PT, R47, -126, PT ;  /* 0xc2fc00002f00780b */ /* 0x000fda0003fce000 */
[----:B------:R-:W-:-:S04]  /*16d0*/  @!P6 FMUL R47, R47, 0.5 ;  /* 0x3f0000002f2fe820 */ /* 0x000fc80000400000 */
[----:B------:R-:W0:Y:S02]  /*16e0*/  MUFU.EX2 R43, R47 ;  /* 0x0000002f002b7308 */ /* 0x000e240000000800 */
[----:B0-----:R-:W-:Y:S01]  /*16f0*/  @!P6 FMUL R43, R43, R43 ;  /* 0x0000002b2b2be220 */ /* 0x001fe20000400000 */
[----:B------:R-:W-:Y:S01]  /*1700*/  FSETP.GT.AND P6, PT, R60, 8.50705917302346158658e+37, PT ;  /* 0x7e8000003c00780b */ /* 0x000fe20003fc4000 */
[----:B------:R-:W-:-:S12]  /*1710*/  FMUL R41, R50, R41 ;  /* 0x0000002932297220 */ /* 0x000fd80000400000 */
[----:B------:R-:W-:-:S04]  /*1720*/  @P6 FMUL R60, R60, 0.25 ;  /* 0x3e8000003c3c6820 */ /* 0x000fc80000400000 */
[----:B------:R-:W0:Y:S01]  /*1730*/  MUFU.RCP R50, R60 ;  /* 0x0000003c00327308 */ /* 0x000e220000001000 */
[----:B------:R-:W-:Y:S01]  /*1740*/  FMUL R7, R3, R48 ;  /* 0x0000003003077220 */ /* 0x000fe20000400000 */
[----:B------:R-:W-:-:S05]  /*1750*/  FSEL R3, R0, 1, P6 ;  /* 0x3f80000000037808 */ /* 0x000fca0003000000 */
[----:B0-----:R-:W-:Y:S01]  /*1760*/  FMUL R50, R50, R3 ;  /* 0x0000000332327220 */ /* 0x001fe20000400000 */
[----:B------:R-:W-:-:S04]  /*1770*/  FFMA R3, R6, -1.7020000219345092773, RZ ;  /* 0xbfd9db2306037823 */ /* 0x000fc800000000ff */
[----:B------:R-:W-:-:S05]  /*1780*/  FMUL R3, R3, 1.4426950216293334961 ;  /* 0x3fb8aa3b03037820 */ /* 0x000fca0000400000 */
[----:B------:R-:W-:-:S13]  /*1790*/  FSETP.GEU.AND P6, PT, R3, -126, PT ;  /* 0xc2fc00000300780b */ /* 0x000fda0003fce000 */
[----:B------:R-:W-:-:S04]  /*17a0*/  @!P6 FMUL R3, R3, 0.5 ;  /* 0x3f0000000303e820 */ /* 0x000fc80000400000 */
[----:B------:R-:W0:Y:S01]  /*17b0*/  MUFU.EX2 R48, R3 ;  /* 0x0000000300307308 */ /* 0x000e220000000800 */
[----:B------:R-:W-:Y:S01]  /*17c0*/  FADD R64, R52, 1 ;  /* 0x3f80000034407421 */ /* 0x000fe20000000000 */
[----:B0-----:R-:W-:-:S04]  /*17d0*/  @!P6 FMUL R48, R48, R48 ;  /* 0x000000303030e220 */ /* 0x001fc80000400000 */
[----:B------:R-:W-:Y:S01]  /*17e0*/  FSETP.GT.AND P6, PT, R64, 8.50705917302346158658e+37, PT ;  /* 0x7e8000004000780b */ /* 0x000fe20003fc4000 */
[----:B------:R-:W-:-:S12]  /*17f0*/  FMUL R5, R55, R50 ;  /* 0x0000003237057220 */ /* 0x000fd80000400000 */
[----:B------:R-:W-:-:S04]  /*1800*/  @P6 FMUL R64, R64, 0.25 ;  /* 0x3e80000040406820 */ /* 0x000fc80000400000 */
[----:B------:R-:W0:Y:S01]  /*1810*/  MUFU.RCP R50, R64 ;  /* 0x0000004000327308 */ /* 0x000e220000001000 */
        /* <DEDUP_REMOVED lines=8> */
[----:B------:R-:W-:Y:S01]  /*18a0*/  FMUL R3, R51, R50 ;  /* 0x0000003233037220 */ /* 0x000fe20000400000 */
[----:B------:R-:W-:Y:S01]  /*18b0*/  FADD R50, R43, 1 ;  /* 0x3f8000002b327421 */ /* 0x000fe20000000000 */
[----:B0-----:R-:W-:Y:S02]  /*18c0*/  @!P6 FMUL R47, R47, R47 ;  /* 0x0000002f2f2fe220 */ /* 0x001fe40000400000 */
[----:B------:R-:W-:-:S04]  /*18d0*/  FSETP.GT.AND P6, PT, R55, 8.50705917302346158658e+37, PT ;  /* 0x7e8000003700780b */ /* 0x000fc80003fc4000 */
[----:B------:R-:W-:-:S09]  /*18e0*/  FSEL R42, R0, 1, P6 ;  /* 0x3f800000002a7808 */ /* 0x000fd20003000000 */
[----:B------:R-:W-:Y:S01]  /*18f0*/  @P6 FMUL R55, R55, 0.25 ;  /* 0x3e80000037376820 */ /* 0x000fe20000400000 */
[----:B------:R-:W-:Y:S01]  /*1900*/  FSETP.GT.AND P6, PT, R50, 8.50705917302346158658e+37, PT ;  /* 0x7e8000003200780b */ /* 0x000fe20003fc4000 */
[----:B------:R-:W-:-:S03]  /*1910*/  FADD R52, R48, 1 ;  /* 0x3f80000030347421 */ /* 0x000fc60000000000 */
[----:B------:R-:W-:-:S09]  /*1920*/  FSEL R43, R0, 1, P6 ;  /* 0x3f800000002b7808 */ /* 0x000fd20003000000 */
[----:B------:R-:W-:Y:S01]  /*1930*/  @P6 FMUL R50, R50, 0.25 ;  /* 0x3e80000032326820 */ /* 0x000fe20000400000 */
[----:B------:R-:W-:Y:S01]  /*1940*/  FSETP.GT.AND P6, PT, R52, 8.50705917302346158658e+37, PT ;  /* 0x7e8000003400780b */ /* 0x000fe20003fc4000 */
[----:B------:R-:W-:Y:S01]  /*1950*/  FADD R60, R47, 1 ;  /* 0x3f8000002f3c7421 */ /* 0x000fe20000000000 */
[----:B------:R-:W0:Y:S02]  /*1960*/  MUFU.RCP R55, R55 ;  /* 0x0000003700377308 */ /* 0x000e240000001000 */
[----:B------:R-:W-:-:S09]  /*1970*/  FSEL R48, R0, 1, P6 ;  /* 0x3f80000000307808 */ /* 0x000fd20003000000 */
[----:B------:R-:W-:Y:S01]  /*1980*/  @P6 FMUL R52, R52, 0.25 ;  /* 0x3e80000034346820 */ /* 0x000fe20000400000 */
[----:B------:R-:W-:-:S03]  /*1990*/  FSETP.GT.AND P6, PT, R60, 8.50705917302346158658e+37, PT ;  /* 0x7e8000003c00780b */ /* 0x000fc60003fc4000 */
[----:B------:R-:W1:Y:S01]  /*19a0*/  MUFU.RCP R51, R52 ;  /* 0x0000003400337308 */ /* 0x000e620000001000 */
[----:B0-----:R-:W-:-:S04]  /*19b0*/  FMUL R42, R55, R42 ;  /* 0x0000002a372a7220 */ /* 0x001fc80000400000 */
[----:B------:R-:W-:-:S05]  /*19c0*/  FMUL R42, R61, R42 ;  /* 0x0000002a3d2a7220 */ /* 0x000fca0000400000 */
[----:B------:R-:W-:-:S04]  /*19d0*/  @P6 FMUL R60, R60, 0.25 ;  /* 0x3e8000003c3c6820 */ /* 0x000fc80000400000 */
[----:B------:R-:W0:Y:S01]  /*19e0*/  MUFU.RCP R61, R60 ;  /* 0x0000003c003d7308 */ /* 0x000e220000001000 */
[----:B-1----:R-:W-:Y:S01]  /*19f0*/  FMUL R47, R51, R48 ;  /* 0x00000030332f7220 */ /* 0x002fe20000400000 */
[----:B------:R-:W-:Y:S02]  /*1a00*/  SHF.L.U32 R51, R17, 0x10, RZ ;  /* 0x0000001011337819 */ /* 0x000fe400000006ff */
[----:B------:R-:W-:-:S04]  /*1a10*/  SHF.L.U32 R48, R21, 0x10, RZ ;  /* 0x0000001015307819 */ /* 0x000fc800000006ff */
[----:B------:R-:W1:Y:S01]  /*1a20*/  MUFU.RCP R50, R50 ;  /* 0x0000003200327308 */ /* 0x000e620000001000 */
[----:B------:R-:W-:Y:S01]  /*1a30*/  FADD R51, R51, R48 ;  /* 0x0000003033337221 */ /* 0x000fe20000000000 */
[----:B------:R-:W-:-:S05]  /*1a40*/  FSEL R48, R0, 1, P6 ;  /* 0x3f80000000307808 */ /* 0x000fca0003000000 */
[----:B0-----:R-:W-:Y:S01]  /*1a50*/  FMUL R61, R61, R48 ;  /* 0x000000303d3d7220 */ /* 0x001fe20000400000 */
[----:B------:R-:W-:Y:S01]  /*1a60*/  FFMA R48, R51, -1.7020000219345092773, RZ ;  /* 0xbfd9db2333307823 */ /* 0x000fe200000000ff */
[----:B-1----:R-:W-:-:S03]  /*1a70*/  FMUL R43, R50, R43 ;  /* 0x0000002b322b7220 */ /* 0x002fc60000400000 */
[----:B------:R-:W-:-:S05]  /*1a80*/  FMUL R50, R48, 1.4426950216293334961 ;  /* 0x3fb8aa3b30327820 */ /* 0x000fca0000400000 */
[----:B------:R-:W-:Y:S01]  /*1a90*/  FSETP.GEU.AND P6, PT, R50, -126, PT ;  /* 0xc2fc00003200780b */ /* 0x000fe20003fce000 */
[----:B------:R-:W-:Y:S01]  /*1aa0*/  FMUL R40, R40, R43 ;  /* 0x0000002b28287220 */ /* 0x000fe20000400000 */
[----:B------:R-:W-:Y:S02]  /*1ab0*/  SHF.L.U32 R48, R18, 0x10, RZ ;  /* 0x0000001012307819 */ /* 0x000fe400000006ff */
[----:B------:R-:W-:-:S09]  /*1ac0*/  SHF.L.U32 R43, R22, 0x10, RZ ;  /* 0x00000010162b7819 */ /* 0x000fd200000006ff */
[----:B------:R-:W-:-:S04]  /*1ad0*/  @!P6 FMUL R50, R50, 0.5 ;  /* 0x3f0000003232e820 */ /* 0x000fc80000400000 */
[----:B------:R-:W0:Y:S01]  /*1ae0*/  MUFU.EX2 R55, R50 ;  /* 0x0000003200377308 */ /* 0x000e220000000800 */
[----:B------:R-:W-:Y:S01]  /*1af0*/  FADD R48, R48, R43 ;  /* 0x0000002b30307221 */ /* 0x000fe20000000000 */
[----:B------:R-:W-:Y:S01]  /*1b00*/  FMUL R6, R6, R47 ;  /* 0x0000002f06067220 */ /* 0x000fe20000400000 */
[----:B------:R-:W-:Y:S02]  /*1b10*/  SHF.L.U32 R47, R19, 0x10, RZ ;  /* 0x00000010132f7819 */ /* 0x000fe400000006ff */
[----:B------:R-:W-:Y:S01]  /*1b20*/  SHF.L.U32 R52, R23, 0x10, RZ ;  /* 0x0000001017347819 */ /* 0x000fe200000006ff */
[----:B------:R-:W-:-:S04]  /*1b30*/  FFMA R43, R48, -1.7020000219345092773, RZ ;  /* 0xbfd9db23302b7823 */ /* 0x000fc800000000ff */
[----:B------:R-:W-:Y:S01]  /*1b40*/  FADD R47, R47, R52 ;  /* 0x000000342f2f7221 */ /* 0x000fe20000000000 */
[----:B------:R-:W-:Y:S01]  /*1b50*/  FMUL R52, R43, 1.4426950216293334961 ;  /* 0x3fb8aa3b2b347820 */ /* 0x000fe20000400000 */
[----:B0-----:R-:W-:-:S04]  /*1b60*/  @!P6 FMUL R55, R55, R55 ;  /* 0x000000373737e220 */ /* 0x001fc80000400000 */
[----:B------:R-:W-:Y:S02]  /*1b70*/  FSETP.GEU.AND P6, PT, R52, -126, PT ;  /* 0xc2fc00003400780b */ /* 0x000fe40003fce000 */
[----:B------:R-:W-:Y:S02]  /*1b80*/  PRMT R36, R36, 0x7632, R36 ;  /* 0x0000763224247816 */ /* 0x000fe40000000024 */
[----:B------:R-:W-:-:S09]  /*1b90*/  PRMT R16, R24, 0x7632, R16 ;  /* 0x0000763218107816 */ /* 0x000fd20000000010 */
        /* <DEDUP_REMOVED lines=32> */
[----:B------:R-:W0:Y:S01]  /*1da0*/  MUFU.EX2 R26, R43 ;  /* 0x0000002b001a7308 */ /* 0x000e220000000800 */
[----:B------:R-:W-:Y:S01]  /*1db0*/  FADD R38, R56, 1 ;  /* 0x3f80000038267421 */ /* 0x000fe20000000000 */
[----:B------:R-:W-:Y:S02]  /*1dc0*/  PRMT R39, R39, 0x7632, R39 ;  /* 0x0000763227277816 */ /* 0x000fe40000000027 */
[----:B------:R-:W-:Y:S01]  /*1dd0*/  PRMT R27, R27, 0x7632, R27 ;  /* 0x000076321b1b7816 */ /* 0x000fe2000000001b */
[----:B0-----:R-:W-:Y:S01]  /*1de0*/  @!P6 FMUL R26, R26, R26 ;  /* 0x0000001a1a1ae220 */ /* 0x001fe20000400000 */
[----:B------:R-:W-:Y:S02]  /*1df0*/  FSETP.GT.AND P6, PT, R38, 8.50705917302346158658e+37, PT ;  /* 0x7e8000002600780b */ /* 0x000fe40003fc4000 */
[----:B------:R-:W-:Y:S02]  /*1e00*/  SHF.L.U32 R39, R39, 0x10, RZ ;  /* 0x0000001027277819 */ /* 0x000fe400000006ff */
[----:B------:R-:W-:-:S05]  /*1e10*/  SHF.L.U32 R36, R27, 0x10, RZ ;  /* 0x000000101b247819 */ /* 0x000fca00000006ff */
[----:B------:R-:W-:-:S04]  /*1e20*/  FADD R56, R39, R36 ;  /* 0x0000002427387221 */ /* 0x000fc80000000000 */
        /* <DEDUP_REMOVED lines=9> */
[----:B------:R-:W-:Y:S01]  /*1ec0*/  FMUL R4, R4, R61 ;  /* 0x0000003d04047220 */ /* 0x000fe20000400000 */
[----:B------:R-:W-:Y:S01]  /*1ed0*/  FADD R61, R54, 1 ;  /* 0x3f800000363d7421 */ /* 0x000fe20000000000 */
[----:B------:R-:W-:Y:S01]  /*1ee0*/  FFMA R38, R56, -1.7020000219345092773, RZ ;  /* 0xbfd9db2338267823 */ /* 0x000fe200000000ff */
[----:B0-----:R-:W-:-:S03]  /*1ef0*/  @!P6 FMUL R27, R27, R27 ;  /* 0x0000001b1b1be220 */ /* 0x001fc60000400000 */
[----:B------:R-:W-:Y:S01]  /*1f00*/  FSETP.GT.AND P6, PT, R61, 8.50705917302346158658e+37, PT ;  /* 0x7e8000003d00780b */ /* 0x000fe20003fc4000 */
[----:B------:R-:W-:-:S03]  /*1f10*/  FMUL R65, R38, 1.4426950216293334961 ;  /* 0x3fb8aa3b26417820 */ /* 0x000fc60000400000 */
[----:B------:R-:W-:-:S09]  /*1f20*/  FSEL R39, R0, 1, P6 ;  /* 0x3f80000000277808 */ /* 0x000fd20003000000 */
[----:B------:R-:W-:Y:S01]  /*1f30*/  @P6 FMUL R61, R61, 0.25 ;  /* 0x3e8000003d3d6820 */ /* 0x000fe20000400000 */
[----:B------:R-:W-:Y:S01]  /*1f40*/  FSETP.GEU.AND P6, PT, R65, -126, PT ;  /* 0xc2fc00004100780b */ /* 0x000fe20003fce000 */
[----:B------:R-:W-:-:S12]  /*1f50*/  FMUL R43, R57, R36 ;  /* 0x00000024392b7220 */ /* 0x000fd80000400000 */
[----:B------:R-:W-:-:S04]  /*1f60*/  @!P6 FMUL R65, R65, 0.5 ;  /* 0x3f0000004141e820 */ /* 0x000fc80000400000 */
[----:B------:R-:W0:Y:S01]  /*1f70*/  MUFU.EX2 R54, R65 ;  /* 0x0000004100367308 */ /* 0x000e220000000800 */
[----:B------:R-:W-:-:S07]  /*1f80*/  FADD R57, R44, 1 ;  /* 0x3f8000002c397421 */ /* 0x000fce0000000000 */
[----:B------:R-:W1:Y:S01]  /*1f90*/  MUFU.RCP R36, R61 ;  /* 0x0000003d00247308 */ /* 0x000e620000001000 */
[----:B0-----:R-:W-:Y:S01]  /*1fa0*/  @!P6 FMUL R54, R54, R54 ;  /* 0x000000363636e220 */ /* 0x001fe20000400000 */
[----:B------:R-:W-:Y:S01]  /*1fb0*/  FSETP.GT.AND P6, PT, R57, 8.50705917302346158658e+37, PT ;  /* 0x7e8000003900780b */ /* 0x000fe20003fc4000 */
[----:B------:R-:W-:Y:S01]  /*1fc0*/  FADD R38, R59, 1 ;  /* 0x3f8000003b267421 */ /* 0x000fe20000000000 */
[----:B-1----:R-:W-:-:S04]  /*1fd0*/  FMUL R36, R36, R39 ;  /* 0x0000002724247220 */ /* 0x002fc80000400000 */
[----:B------:R-:W-:Y:S01]  /*1fe0*/  FMUL R39, R45, R36 ;  /* 0x000000242d277220 */ /* 0x000fe20000400000 */
[----:B------:R-:W-:-:S06]  /*1ff0*/  FSEL R36, R0, 1, P6 ;  /* 0x3f80000000247808 */ /* 0x000fcc0003000000 */
[----:B------:R-:W-:Y:S01]  /*2000*/  @P6 FMUL R57, R57, 0.25 ;  /* 0x3e80000039396820 */ /* 0x000fe20000400000 */
[----:B------:R-:W-:Y:S01]  /*2010*/  FSETP.GT.AND P6, PT, R38, 8.50705917302346158658e+37, PT ;  /* 0x7e8000002600780b */ /* 0x000fe20003fc4000 */
[----:B------:R-:W-:-:S04]  /*2020*/  FADD R44, R25, 1 ;  /* 0x3f800000192c7421 */ /* 0x000fc80000000000 */
[----:B------:R-:W0:Y:S01]  /*2030*/  MUFU.RCP R57, R57 ;  /* 0x0000003900397308 */ /* 0x000e220000001000 */
[----:B------:R-:W-:-:S07]  /*2040*/  FSEL R45, R0, 1, P6 ;  /* 0x3f800000002d7808 */ /* 0x000fce0003000000 */
[----:B------:R-:W-:Y:S01]  /*2050*/  @P6 FMUL R38, R38, 0.25 ;  /* 0x3e80000026266820 */ /* 0x000fe20000400000 */
[----:B------:R-:W-:Y:S01]  /*2060*/  FSETP.GT.AND P6, PT, R44, 8.50705917302346158658e+37, PT ;  /* 0x7e8000002c00780b */ /* 0x000fe20003fc4000 */
[----:B0-----:R-:W-:Y:S01]  /*2070*/  FMUL R59, R57, R36 ;  /* 0x00000024393b7220 */ /* 0x001fe20000400000 */
[----:B------:R-:W-:Y:S02]  /*2080*/  FADD R57, R26, 1 ;  /* 0x3f8000001a397421 */ /* 0x000fe40000000000 */
[----:B------:R-:W-:-:S09]  /*2090*/  FSEL R36, R0, 1, P6 ;  /* 0x3f80000000247808 */ /* 0x000fd20003000000 */
[----:B------:R-:W-:Y:S01]  /*20a0*/  @P6 FMUL R44, R44, 0.25 ;  /* 0x3e8000002c2c6820 */ /* 0x000fe20000400000 */
[----:B------:R-:W-:Y:S01]  /*20b0*/  FSETP.GT.AND P6, PT, R57, 8.50705917302346158658e+37, PT ;  /* 0x7e8000003900780b */ /* 0x000fe20003fc4000 */
[----:B------:R-:W-:Y:S01]  /*20c0*/  FMUL R46, R46, R59 ;  /* 0x0000003b2e2e7220 */ /* 0x000fe20000400000 */
[----:B------:R-:W-:Y:S02]  /*20d0*/  FADD R59, R27, 1 ;  /* 0x3f8000001b3b7421 */ /* 0x000fe40000000000 */
[----:B------:R-:W-:-:S09]  /*20e0*/  FSEL R25, R0, 1, P6 ;  /* 0x3f80000000197808 */ /* 0x000fd20003000000 */
[----:B------:R-:W-:Y:S01]  /*20f0*/  @P6 FMUL R57, R57, 0.25 ;  /* 0x3e80000039396820 */ /* 0x000fe20000400000 */
[C---:B------:R-:W-:Y:S01]  /*2100*/  FSETP.GT.AND P6, PT, R59.reuse, 8.50705917302346158658e+37, PT ;  /* 0x7e8000003b00780b */ /* 0x040fe20003fc4000 */
[----:B------:R-:W0:Y:S08]  /*2110*/  MUFU.RCP R38, R38 ;  /* 0x0000002600267308 */ /* 0x000e300000001000 */
[----:B------:R-:W1:Y:S04]  /*2120*/  MUFU.RCP R61, R44 ;  /* 0x0000002c003d7308 */ /* 0x000e680000001000 */
[----:B------:R-:W-:-:S04]  /*2130*/  @P6 FMUL R59, R59, 0.25 ;  /* 0x3e8000003b3b6820 */ /* 0x000fc80000400000 */
[----:B------:R-:W2:Y:S08]  /*2140*/  MUFU.RCP R64, R57 ;  /* 0x0000003900407308 */ /* 0x000eb00000001000 */
[----:B------:R-:W3:Y:S01]  /*2150*/  MUFU.RCP R59, R59 ;  /* 0x0000003b003b7308 */ /* 0x000ee20000001000 */
[----:B0-----:R-:W-:Y:S01]  /*2160*/  FMUL R45, R38, R45 ;  /* 0x0000002d262d7220 */ /* 0x001fe20000400000 */
[----:B------:R-:W-:Y:S01]  /*2170*/  FSEL R26, R0, 1, P6 ;  /* 0x3f800000001a7808 */ /* 0x000fe20003000000 */
[----:B-1----:R-:W-:-:S02]  /*2180*/  FMUL R27, R61, R36 ;  /* 0x000000243d1b7220 */ /* 0x002fc40000400000 */
[----:B------:R-:W-:Y:S02]  /*2190*/  FMUL R36, R58, R45 ;  /* 0x0000002d3a247220 */ /* 0x000fe40000400000 */
[----:B------:R-:W-:Y:S01]  /*21a0*/  FMUL R38, R24, R27 ;  /* 0x0000001b18267220 */ /* 0x000fe20000400000 */
[----:B--2---:R-:W-:Y:S02]  /*21b0*/  FMUL R64, R64, R25 ;  /* 0x0000001940407220 */ /* 0x004fe40000400000 */
[----:B------:R-:W-:Y:S01]  /*21c0*/  CS2R R24, SRZ ;  /* 0x0000000000187805 */ /* 0x000fe2000001ff00 */
[----:B---3--:R-:W-:Y:S02]  /*21d0*/  FMUL R45, R59, R26 ;  /* 0x0000001a3b2d7220 */ /* 0x008fe40000400000 */
[----:B------:R-:W-:-:S06]  /*21e0*/  CS2R R26, SRZ ;  /* 0x00000000001a7805 */ /* 0x000fcc000001ff00 */
[----:B------:R-:W2:Y:S01]  /*21f0*/  @!P2 LDG.E.128 R24, [R62.64+0x1000] ;  /* 0x001000043e18a981 */ /* 0x000ea2000c1e1d00 */
[----:B------:R-:W-:-:S05]  /*2200*/  FADD R57, R54, 1 ;  /* 0x3f80000036397421 */ /* 0x000fca0000000000 */
[----:B------:R-:W-:Y:S01]  /*2210*/  FSETP.GT.AND P6, PT, R57, 8.50705917302346158658e+37, PT ;  /* 0x7e8000003900780b */ /* 0x000fe20003fc4000 */
[----:B------:R-:W-:Y:S01]  /*2220*/  FMUL R44, R37, R64 ;  /* 0x00000040252c7220 */ /* 0x000fe20000400000 */
[----:B------:R-:W-:Y:S01]  /*2230*/  FMUL R37, R60, R45 ;  /* 0x0000002d3c257220 */ /* 0x000fe20000400000 */
[----:B------:R-:W-:-:S10]  /*2240*/  SHF.L.U32 R45, R12, 0x10, RZ ;  /* 0x000000100c2d7819 */ /* 0x000fd400000006ff */
[----:B------:R-:W-:Y:S01]  /*2250*/  @P6 FMUL R57, R57, 0.25 ;  /* 0x3e80000039396820 */ /* 0x000fe20000400000 */
[----:B------:R-:W-:Y:S02]  /*2260*/  FSEL R54, R0, 1, P6 ;  /* 0x3f80000000367808 */ /* 0x000fe40003000000 */
[----:B------:R-:W-:Y:S02]  /*2270*/  PRMT R16, R16, 0x7632, R16 ;  /* 0x0000763210107816 */ /* 0x000fe40000000010 */
[----:B------:R-:W-:Y:S02]  /*2280*/  PRMT R17, R17, 0x7632, R17 ;  /* 0x0000763211117816 */ /* 0x000fe40000000011 */
[----:B------:R-:W-:-:S04]  /*2290*/  PRMT R20, R20, 0x7632, R20 ;  /* 0x0000763214147816 */ /* 0x000fc80000000014 */
[----:B------:R-:W-:Y:S02]  /*22a0*/  SHF.L.U32 R20, R20, 0x10, RZ ;  /* 0x0000001014147819 */ /* 0x000fe400000006ff */
[----:B------:R-:W-:-:S04]  /*22b0*/  PRMT R21, R21, 0x7632, R21 ;  /* 0x0000763215157816 */ /* 0x000fc80000000015 */
[----:B------:R-:W-:Y:S02]  /*22c0*/  SHF.L.U32 R21, R21, 0x10, RZ ;  /* 0x0000001015157819 */ /* 0x000fe400000006ff */
[----:B------:R-:W-:Y:S02]  /*22d0*/  PRMT R18, R18, 0x7632, R18 ;  /* 0x0000763212127816 */ /* 0x000fe40000000012 */
[----:B------:R-:W-:-:S04]  /*22e0*/  PRMT R22, R22, 0x7632, R22 ;  /* 0x0000763216167816 */ /* 0x000fc80000000016 */
[----:B------:R-:W-:Y:S01]  /*22f0*/  SHF.L.U32 R22, R22, 0x10, RZ ;  /* 0x0000001016167819 */ /* 0x000fe200000006ff */
[----:B------:R-:W-:Y:S01]  /*2300*/  FADD R49, R49, 1 ;  /* 0x3f80000031317421 */ /* 0x000fe20000000000 */
[----:B------:R-:W-:Y:S02]  /*2310*/  PRMT R19, R19, 0x7632, R19 ;  /* 0x0000763213137816 */ /* 0x000fe40000000013 */
[----:B------:R-:W-:Y:S02]  /*2320*/  PRMT R23, R23, 0x7632, R23 ;  /* 0x0000763217177816 */ /* 0x000fe40000000017 */
[----:B------:R-:W-:Y:S01]  /*2330*/  SHF.L.U32 R19, R19, 0x10, RZ ;  /* 0x0000001013137819 */ /* 0x000fe200000006ff */
[----:B------:R-:W-:Y:S01]  /*2340*/  FADD R55, R55, 1 ;  /* 0x3f80000037377421 */ /* 0x000fe20000000000 */
[----:B--2---:R-:W-:-:S05]  /*2350*/  SHF.L.U32 R58, R24, 0x10, RZ ;  /* 0x00000010183a7819 */ /* 0x004fca00000006ff */
[----:B------:R-:W-:Y:S02]  /*2360*/  FADD R58, R58, R45 ;  /* 0x0000002d3a3a7221 */ /* 0x000fe40000000000 */
[----:B------:R-:W0:Y:S02]  /*2370*/  MUFU.RCP R45, R57 ;  /* 0x00000039002d7308 */ /* 0x000e240000001000 */
[----:B0-----:R-:W-:Y:S01]  /*2380*/  FMUL R45, R45, R54 ;  /* 0x000000362d2d7220 */ /* 0x001fe20000400000 */
[----:B------:R-:W-:-:S04]  /*2390*/  FFMA R54, R58, -1.7020000219345092773, RZ ;  /* 0xbfd9db233a367823 */ /* 0x000fc800000000ff */
[----:B------:R-:W-:-:S05]  /*23a0*/  FMUL R59, R54, 1.4426950216293334961 ;  /* 0x3fb8aa3b363b7820 */ /* 0x000fca0000400000 */
[----:B------:R-:W-:Y:S01]  /*23b0*/  FSETP.GEU.AND P6, PT, R59, -126, PT ;  /* 0xc2fc00003b00780b */ /* 0x000fe20003fce000 */
[----:B------:R-:W-:Y:S01]  /*23c0*/  FMUL R45, R56, R45 ;  /* 0x0000002d382d7220 */ /* 0x000fe20000400000 */
[----:B------:R-:W-:Y:S02]  /*23d0*/  SHF.L.U32 R57, R16, 0x10, RZ ;  /* 0x0000001010397819 */ /* 0x000fe400000006ff */
[----:B------:R-:W-:Y:S02]  /*23e0*/  SHF.L.U32 R16, R17, 0x10, RZ ;  /* 0x0000001011107819 */ /* 0x000fe400000006ff */
[----:B------:R-:W-:Y:S02]  /*23f0*/  SHF.L.U32 R56, R25, 0x10, RZ ;  /* 0x0000001019387819 */ /* 0x000fe400000006ff */
[----:B------:R-:W-:-:S05]  /*2400*/  SHF.L.U32 R17, R13, 0x10, RZ ;  /* 0x000000100d117819 */ /* 0x000fca00000006ff */
[----:B------:R-:W-:Y:S01]  /*2410*/  @!P6 FMUL R59, R59, 0.5 ;  /* 0x3f0000003b3be820 */ /* 0x000fe20000400000 */
[----:B------:R-:W-:Y:S01]  /*2420*/  FADD R57, R57, R20 ;  /* 0x0000001439397221 */ /* 0x000fe20000000000 */
[----:B------:R-:W-:Y:S02]  /*2430*/  FADD R56, R56, R17 ;  /* 0x0000001138387221 */ /* 0x000fe40000000000 */
[----:B------:R0:W1:Y:S01]  /*2440*/  MUFU.EX2 R54, R59 ;  /* 0x0000003b00367308 */ /* 0x0000620000000800 */
[----:B------:R-:W-:Y:S02]  /*2450*/  SHF.L.U32 R20, R26, 0x10, RZ ;  /* 0x000000101a147819 */ /* 0x000fe400000006ff */
[----:B------:R-:W-:-:S05]  /*2460*/  SHF.L.U32 R17, R14, 0x10, RZ ;  /* 0x000000100e117819 */ /* 0x000fca00000006ff */
[----:B------:R-:W-:Y:S01]  /*2470*/  FADD R20, R20, R17 ;  /* 0x0000001114147221 */ /* 0x000fe20000000000 */
[----:B------:R-:W-:-:S04]  /*2480*/  FFMA R17, R56, -1.7020000219345092773, RZ ;  /* 0xbfd9db2338117823 */ /* 0x000fc800000000ff */
[----:B0-----:R-:W-:Y:S01]  /*2490*/  FMUL R59, R17, 1.4426950216293334961 ;  /* 0x3fb8aa3b113b7820 */ /* 0x001fe20000400000 */
[----:B-1----:R-:W-:-:S04]  /*24a0*/  @!P6 FMUL R54, R54, R54 ;  /* 0x000000363636e220 */ /* 0x002fc80000400000 */
[----:B------:R-:W-:Y:S01]  /*24b0*/  FSETP.GEU.AND P6, PT, R59, -126, PT ;  /* 0xc2fc00003b00780b */ /* 0x000fe20003fce000 */
[----:B------:R-:W-:Y:S01]  /*24c0*/  FADD R16, R16, R21 ;  /* 0x0000001510107221 */ /* 0x000fe20000000000 */
[----:B------:R-:W-:-:S11]  /*24d0*/  SHF.L.U32 R17, R18, 0x10, RZ ;  /* 0x0000001012117819 */ /* 0x000fd600000006ff */
[----:B------:R-:W-:-:S04]  /*24e0*/  @!P6 FMUL R59, R59, 0.5 ;  /* 0x3f0000003b3be820 */ /* 0x000fc80000400000 */
[----:B------:R-:W0:Y:S01]  /*24f0*/  MUFU.EX2 R21, R59 ;  /* 0x0000003b00157308 */ /* 0x000e220000000800 */
[----:B------:R-:W-:-:S04]  /*2500*/  FFMA R18, R20, -1.7020000219345092773, RZ ;  /* 0xbfd9db2314127823 */ /* 0x000fc800000000ff */
[----:B------:R-:W-:Y:S01]  /*2510*/  FMUL R60, R18, 1.4426950216293334961 ;  /* 0x3fb8aa3b123c7820 */ /* 0x000fe20000400000 */
[----:B0-----:R-:W-:-:S04]  /*2520*/  @!P6 FMUL R21, R21, R21 ;  /* 0x000000151515e220 */ /* 0x001fc80000400000 */
[----:B------:R-:W-:Y:S01]  /*2530*/  FSETP.GEU.AND P6, PT, R60, -126, PT ;  /* 0xc2fc00003c00780b */ /* 0x000fe20003fce000 */
[----:B------:R-:W-:-:S12]  /*2540*/  FADD R17, R17, R22 ;  /* 0x0000001611117221 */ /* 0x000fd80000000000 */
[----:B------:R-:W-:-:S04]  /*2550*/  @!P6 FMUL R60, R60, 0.5 ;  /* 0x3f0000003c3ce820 */ /* 0x000fc80000400000 */
[----:B------:R-:W0:Y:S02]  /*2560*/  MUFU.EX2 R22, R60 ;  /* 0x0000003c00167308 */ /* 0x000e240000000800 */
[----:B0-----:R-:W-:Y:S01]  /*2570*/  @!P6 FMUL R22, R22, R22 ;  /* 0x000000161616e220 */ /* 0x001fe20000400000 */
[----:B------:R-:W-:Y:S02]  /*2580*/  FSETP.GT.AND P6, PT, R49, 8.50705917302346158658e+37, PT ;  /* 0x7e8000003100780b */ /* 0x000fe40003fc4000 */
[----:B------:R-:W-:-:S11]  /*2590*/  SHF.L.U32 R18, R23, 0x10, RZ ;  /* 0x0000001017127819 */ /* 0x000fd600000006ff */
[----:B------:R-:W-:-:S04]  /*25a0*/  @P6 FMUL R49, R49, 0.25 ;  /* 0x3e80000031316820 */ /* 0x000fc80000400000 */
[----:B------:R-:W0:Y:S01]  /*25b0*/  MUFU.RCP R60, R49 ;  /* 0x00000031003c7308 */ /* 0x000e220000001000 */
[----:B------:R-:W-:Y:S01]  /*25c0*/  FADD R23, R19, R18 ;  /* 0x0000001213177221 */ /* 0x000fe20000000000 */
[----:B------:R-:W-:Y:S01]  /*25d0*/  FSEL R19, R0, 1, P6 ;  /* 0x3f80000000137808 */ /* 0x000fe20003000000 */
[----:B------:R-:W-:-:S04]  /*25e0*/  FFMA R18, R57, -1.7020000219345092773, RZ ;  /* 0xbfd9db2339127823 */ /* 0x000fc800000000ff */
[----:B0-----:R-:W-:Y:S01]  /*25f0*/  FMUL R60, R60, R19 ;  /* 0x000000133c3c7220 */ /* 0x001fe20000400000 */
        /* <DEDUP_REMOVED lines=18> */
[----:B------:R-:W-:-:S13]  /*2720*/  FSETP.GT.AND P6, PT, R59, 8.50705917302346158658e+37, PT ;  /* 0x7e8000003b00780b */ /* 0x000fda0003fc4000 */
        /* <DEDUP_REMOVED lines=11> */
[----:B0-----:R-:W-:-:S04]  /*27e0*/  @!P6 FMUL R49, R49, R49 ;  /* 0x000000313131e220 */ /* 0x001fc80000400000 */
[----:B------:R-:W-:-:S13]  /*27f0*/  FSETP.GT.AND P6, PT, R60, 8.50705917302346158658e+37, PT ;  /* 0x7e8000003c00780b */ /* 0x000fda0003fc4000 */
        /* <DEDUP_REMOVED lines=13> */
[----:B------:R-:W-:Y:S01]  /*28d0*/  FMUL R47, R47, R52 ;  /* 0x000000342f2f7220 */ /* 0x000fe20000400000 */
[----:B------:R-:W-:-:S11]  /*28e0*/  FADD R19, R19, 1 ;  /* 0x3f80000013137421 */ /* 0x000fd60000000000 */
[----:B------:R-:W-:-:S04]  /*28f0*/  @P6 FMUL R18, R18, 0.25 ;  /* 0x3e80000012126820 */ /* 0x000fc80000400000 */
[----:B------:R-:W0:Y:S01]  /*2900*/  MUFU.RCP R52, R18 ;  /* 0x0000001200347308 */ /* 0x000e220000001000 */
[----:B------:R-:W-:Y:S02]  /*2910*/  FSEL R55, R0, 1, P6 ;  /* 0x3f80000000377808 */ /* 0x000fe40003000000 */
[----:B------:R-:W-:-:S04]  /*2920*/  FSETP.GT.AND P6, PT, R19, 8.50705917302346158658e+37, PT ;  /* 0x7e8000001300780b */ /* 0x000fc80003fc4000 */
[----:B------:R-:W-:Y:S01]  /*2930*/  FSEL R60, R0, 1, P6 ;  /* 0x3f800000003c7808 */ /* 0x000fe20003000000 */
[----:B0-----:R-:W-:Y:S01]  /*2940*/  FMUL R52, R52, R55 ;  /* 0x0000003734347220 */ /* 0x001fe20000400000 */
[----:B------:R-:W-:-:S07]  /*2950*/  FADD R55, R49, 1 ;  /* 0x3f80000031377421 */ /* 0x000fce0000000000 */
[----:B------:R-:W-:Y:S01]  /*2960*/  @P6 FMUL R19, R19, 0.25 ;  /* 0x3e80000013136820 */ /* 0x000fe20000400000 */
[----:B------:R-:W-:Y:S01]  /*2970*/  FSETP.GT.AND P6, PT, R55, 8.50705917302346158658e+37, PT ;  /* 0x7e8000003700780b */ /* 0x000fe20003fc4000 */
[----:B------:R-:W-:-:S04]  /*2980*/  FADD R59, R50, 1 ;  /* 0x3f800000323b7421 */ /* 0x000fc80000000000 */
[----:B------:R-:W0:Y:S01]  /*2990*/  MUFU.RCP R19, R19 ;  /* 0x0000001300137308 */ /* 0x000e220000001000 */
[----:B------:R-:W-:-:S07]  /*29a0*/  FSEL R61, R0, 1, P6 ;  /* 0x3f800000003d7808 */ /* 0x000fce0003000000 */
[----:B------:R-:W-:Y:S01]  /*29b0*/  @P6 FMUL R55, R55, 0.25 ;  /* 0x3e80000037376820 */ /* 0x000fe20000400000 */
[----:B------:R-:W-:Y:S01]  /*29c0*/  FSETP.GT.AND P6, PT, R59, 8.50705917302346158658e+37, PT ;  /* 0x7e8000003b00780b */ /* 0x000fe20003fc4000 */
[----:B0-----:R-:W-:Y:S02]  /*29d0*/  FMUL R49, R19, R60 ;  /* 0x0000003c13317220 */ /* 0x001fe40000400000 */
[----:B------:R-:W0:Y:S10]  /*29e0*/  MUFU.RCP R60, R55 ;  /* 0x00000037003c7308 */ /* 0x000e340000001000 */
[----:B------:R-:W-:-:S04]  /*29f0*/  @P6 FMUL R59, R59, 0.25 ;  /* 0x3e8000003b3b6820 */ /* 0x000fc80000400000 */
[----:B------:R-:W1:Y:S01]  /*2a00*/  MUFU.RCP R19, R59 ;  /* 0x0000003b00137308 */ /* 0x000e620000001000 */
[----:B------:R-:W-:Y:S01]  /*2a10*/  FSEL R18, R0, 1, P6 ;  /* 0x3f80000000127808 */ /* 0x000fe20003000000 */
[----:B------:R-:W-:Y:S01]  /*2a20*/  FMUL R50, R16, R49 ;  /* 0x0000003110327220 */ /* 0x000fe20000400000 */
[----:B0-----:R-:W-:-:S04]  /*2a30*/  FMUL R60, R60, R61 ;  /* 0x0000003d3c3c7220 */ /* 0x001fc80000400000 */
[----:B------:R-:W-:Y:S02]  /*2a40*/  FMUL R49, R17, R60 ;  /* 0x0000003c11317220 */ /* 0x000fe40000400000 */
[----:B------:R-:W-:Y:S01]  /*2a50*/  CS2R R16, SRZ ;  /* 0x0000000000107805 */ /* 0x000fe2000001ff00 */
[----:B-1----:R-:W-:Y:S02]  /*2a60*/  FMUL R60, R19, R18 ;  /* 0x00000012133c7220 */ /* 0x002fe40000400000 */
[----:B------:R-:W-:-:S06]  /*2a70*/  CS2R R18, SRZ ;  /* 0x0000000000127805 */ /* 0x000fcc000001ff00 */
[----:B------:R-:W2:Y:S01]  /*2a80*/  @!P4 LDG.E.128 R16, [R62.64+0x1400] ;  /* 0x001400043e10c981 */ /* 0x000ea2000c1e1d00 */
[----:B------:R-:W-:Y:S01]  /*2a90*/  FMUL R52, R57, R52 ;  /* 0x0000003439347220 */ /* 0x000fe20000400000 */
[----:B------:R-:W-:Y:S02]  /*2aa0*/  PRMT R57, R24, 0x7632, R57 ;  /* 0x0000763218397816 */ /* 0x000fe40000000039 */
[----:B------:R-:W-:Y:S02]  /*2ab0*/  PRMT R12, R12, 0x7632, R12 ;  /* 0x000076320c0c7816 */ /* 0x000fe4000000000c */
[----:B------:R-:W-:Y:S02]  /*2ac0*/  SHF.L.U32 R57, R57, 0x10, RZ ;  /* 0x0000001039397819 */ /* 0x000fe400000006ff */
[----:B------:R-:W-:Y:S02]  /*2ad0*/  SHF.L.U32 R12, R12, 0x10, RZ ;  /* 0x000000100c0c7819 */ /* 0x000fe400000006ff */
[----:B------:R-:W-:-:S02]  /*2ae0*/  PRMT R55, R25, 0x7632, R55 ;  /* 0x0000763219377816 */ /* 0x000fc40000000037 */
[----:B------:R-:W-:Y:S01]  /*2af0*/  SHF.L.U32 R25, R27, 0x10, RZ ;  /* 0x000000101b197819 */ /* 0x000fe200000006ff */
[----:B------:R-:W-:Y:S01]  /*2b00*/  FADD R57, R57, R12 ;  /* 0x0000000c39397221 */ /* 0x000fe20000000000 */
[----:B------:R-:W-:-:S05]  /*2b10*/  SHF.L.U32 R12, R15, 0x10, RZ ;  /* 0x000000100f0c7819 */ /* 0x000fca00000006ff */
[----:B------:R-:W-:Y:S01]  /*2b20*/  FADD R25, R25, R12 ;  /* 0x0000000c19197221 */ /* 0x000fe20000000000 */
[----:B-----5:R-:W-:Y:S02]  /*2b30*/  SHF.L.U32 R12, R32, 0x10, RZ ;  /* 0x00000010200c7819 */ /* 0x020fe400000006ff */
[----:B------:R-:W-:-:S04]  /*2b40*/  PRMT R13, R13, 0x7632, R13 ;  /* 0x000076320d0d7816 */ /* 0x000fc8000000000d */
[----:B------:R-:W-:Y:S02]  /*2b50*/  SHF.L.U32 R64, R13, 0x10, RZ ;  /* 0x000000100d407819 */ /* 0x000fe400000006ff */
[----:B------:R-:W-:Y:S02]  /*2b60*/  PRMT R26, R26, 0x7632, R26 ;  /* 0x000076321a1a7816 */ /* 0x000fe4000000001a */
[----:B------:R-:W-:Y:S01]  /*2b70*/  PRMT R14, R14, 0x7632, R14 ;  /* 0x000076320e0e7816 */ /* 0x000fe2000000000e */
[----:B------:R-:W-:Y:S01]  /*2b80*/  FMUL R24, R23, R60 ;  /* 0x0000003c17187220 */ /* 0x000fe20000400000 */
[----:B------:R-:W-:Y:S02]  /*2b90*/  SHF.L.U32 R26, R26, 0x10, RZ ;  /* 0x000000101a1a7819 */ /* 0x000fe400000006ff */
[----:B------:R-:W-:-:S05]  /*2ba0*/  SHF.L.U32 R23, R14, 0x10, RZ ;  /* 0x000000100e177819 */ /* 0x000fca00000006ff */
[----:B------:R-:W-:Y:S01]  /*2bb0*/  FADD R26, R26, R23 ;  /* 0x000000171a1a7221 */ /* 0x000fe20000000000 */
[----:B------:R-:W-:Y:S02]  /*2bc0*/  PRMT R27, R27, 0x7632, R27 ;  /* 0x000076321b1b7816 */ /* 0x000fe4000000001b */
[----:B------:R-:W-:-:S04]  /*2bd0*/  PRMT R15, R15, 0x7632, R15 ;  /* 0x000076320f0f7816 */ /* 0x000fc8000000000f */
[----:B------:R-:W-:Y:S01]  /*2be0*/  SHF.L.U32 R15, R15, 0x10, RZ ;  /* 0x000000100f0f7819 */ /* 0x000fe200000006ff */
[----:B------:R-:W-:Y:S01]  /*2bf0*/  FADD R60, R21, 1 ;  /* 0x3f800000153c7421 */ /* 0x000fe20000000000 */
[----:B------:R-:W-:-:S05]  /*2c00*/  SHF.L.U32 R55, R55, 0x10, RZ ;  /* 0x0000001037377819 */ /* 0x000fca00000006ff */
[----:B------:R-:W-:Y:S01]  /*2c10*/  FADD R55, R55, R64 ;  /* 0x0000004037377221 */ /* 0x000fe20000000000 */
[----:B--2---:R-:W-:-:S05]  /*2c20*/  SHF.L.U32 R65, R16, 0x10, RZ ;  /* 0x0000001010417819 */ /* 0x004fca00000006ff */
[----:B------:R-:W-:Y:S01]  /*2c30*/  FADD R65, R65, R12 ;  /* 0x0000000c41417221 */ /* 0x000fe20000000000 */
[----:B------:R-:W-:-:S04]  /*2c40*/  FFMA R12, R25, -1.7020000219345092773, RZ ;  /* 0xbfd9db23190c7823 */ /* 0x000fc800000000ff */
[----:B------:R-:W-:-:S05]  /*2c50*/  FMUL R12, R12, 1.4426950216293334961 ;  /* 0x3fb8aa3b0c0c7820 */ /* 0x000fca0000400000 */
[----:B------:R-:W-:Y:S01]  /*2c60*/  FSETP.GEU.AND P6, PT, R12, -126, PT ;  /* 0xc2fc00000c00780b */ /* 0x000fe20003fce000 */
[----:B------:R-:W-:-:S12]  /*2c70*/  FFMA R14, R65, -1.7020000219345092773, RZ ;  /* 0xbfd9db23410e7823 */ /* 0x000fd800000000ff */
[----:B------:R-:W-:-:S04]  /*2c80*/  @!P6 FMUL R12, R12, 0.5 ;  /* 0x3f0000000c0ce820 */ /* 0x000fc80000400000 */
[----:B------:R-:W0:Y:S01]  /*2c90*/  MUFU.EX2 R13, R12 ;  /* 0x0000000c000d7308 */ /* 0x000e220000000800 */
[----:B------:R-:W-:Y:S01]  /*2ca0*/  FMUL R23, R14, 1.4426950216293334961 ;  /* 0x3fb8aa3b0e177820 */ /* 0x000fe20000400000 */
[----:B0-----:R-:W-:-:S04]  /*2cb0*/  @!P6 FMUL R13, R13, R13 ;  /* 0x0000000d0d0de220 */ /* 0x001fc80000400000 */
[----:B------:R-:W-:-:S13]  /*2cc0*/  FSETP.GEU.AND P6, PT, R23, -126, PT ;  /* 0xc2fc00001700780b */ /* 0x000fda0003fce000 */
[----:B------:R-:W-:-:S04]  /*2cd0*/  @!P6 FMUL R23, R23, 0.5 ;  /* 0x3f0000001717e820 */ /* 0x000fc80000400000 */
[----:B------:R-:W0:Y:S01]  /*2ce0*/  MUFU.EX2 R12, R23 ;  /* 0x00000017000c7308 */ /* 0x000e220000000800 */
[----:B------:R-:W-:Y:S01]  /*2cf0*/  SHF.L.U32 R14, R27, 0x10, RZ ;  /* 0x000000101b0e7819 */ /* 0x000fe200000006ff */
[----:B------:R-:W-:Y:S01]  /*2d00*/  FADD R27, R54, 1 ;  /* 0x3f800000361b7421 */ /* 0x000fe20000000000 */
[----:B0-----:R-:W-:-:S04]  /*2d10*/  @!P6 FMUL R12, R12, R12 ;  /* 0x0000000c0c0ce220 */ /* 0x001fc80000400000 */
[----:B------:R-:W-:Y:S01]  /*2d20*/  FSETP.GT.AND P6, PT, R27, 8.50705917302346158658e+37, PT ;  /* 0x7e8000001b00780b */ /* 0x000fe20003fc4000 */
[----:B------:R-:W-:-:S12]  /*2d30*/  FADD R54, R14, R15 ;  /* 0x0000000f0e367221 */ /* 0x000fd80000000000 */
        /* <DEDUP_REMOVED lines=10> */
[----:B------:R-:W-:-:S04]  /*2de0*/  FFMA R15, R55, -1.7020000219345092773, RZ ;  /* 0xbfd9db23370f7823 */ /* 0x000fc800000000ff */
[----:B------:R-:W-:Y:S01]  /*2df0*/  FMUL R59, R15, 1.4426950216293334961 ;  /* 0x3fb8aa3b0f3b7820 */ /* 0x000fe20000400000 */
[----:B0-----:R-:W-:Y:S01]  /*2e00*/  @!P6 FMUL R14, R14, R14 ;  /* 0x0000000e0e0ee220 */ /* 0x001fe20000400000 */
[----:B------:R-:W-:-:S04]  /*2e10*/  FSETP.GT.AND P6, PT, R60, 8.50705917302346158658e+37, PT ;  /* 0x7e8000003c00780b */ /* 0x000fc80003fc4000 */
[----:B------:R-:W-:-:S09]  /*2e20*/  FSEL R64, R0, 1, P6 ;  /* 0x3f80000000407808 */ /* 0x000fd20003000000 */
[----:B------:R-:W-:Y:S01]  /*2e30*/  @P6 FMUL R60, R60, 0.25 ;  /* 0x3e8000003c3c6820 */ /* 0x000fe20000400000 */
[----:B------:R-:W-:-:S13]  /*2e40*/  FSETP.GEU.AND P6, PT, R59, -126, PT ;  /* 0xc2fc00003b00780b */ /* 0x000fda0003fce000 */
[----:B------:R-:W-:-:S04]  /*2e50*/  @!P6 FMUL R59, R59, 0.5 ;  /* 0x3f0000003b3be820 */ /* 0x000fc80000400000 */
[----:B------:R-:W0:Y:S01]  /*2e60*/  MUFU.EX2 R15, R59 ;  /* 0x0000003b000f7308 */ /* 0x000e220000000800 */
[----:B------:R-:W-:Y:S01]  /*2e70*/  FADD R23, R22, 1 ;  /* 0x3f80000016177421 */ /* 0x000fe20000000000 */
[----:B0-----:R-:W-:-:S04]  /*2e80*/  @!P6 FMUL R15, R15, R15 ;  /* 0x0000000f0f0fe220 */ /* 0x001fc80000400000 */
[C---:B------:R-:W-:Y:S02]  /*2e90*/  FSETP.GT.AND P6, PT, R23.reuse, 8.50705917302346158658e+37, PT ;  /* 0x7e8000001700780b */ /* 0x040fe40003fc4000 */
[----:B------:R-:W0:Y:S11]  /*2ea0*/  MUFU.RCP R21, R60 ;  /* 0x0000003c00157308 */ /* 0x000e360000001000 */
[----:B------:R-:W-:-:S04]  /*2eb0*/  @P6 FMUL R23, R23, 0.25 ;  /* 0x3e80000017176820 */ /* 0x000fc80000400000 */
[----:B------:R-:W1:Y:S01]  /*2ec0*/  MUFU.RCP R27, R23 ;  /* 0x00000017001b7308 */ /* 0x000e620000001000 */
[----:B0-----:R-:W-:Y:S01]  /*2ed0*/  FMUL R21, R21, R64 ;  /* 0x0000004015157220 */ /* 0x001fe20000400000 */
[----:B------:R-:W-:-:S03]  /*2ee0*/  FSEL R22, R0, 1, P6 ;  /* 0x3f80000000167808 */ /* 0x000fc60003000000 */
[----:B------:R-:W-:Y:S01]  /*2ef0*/  FMUL R56, R56, R21 ;  /* 0x0000001538387220 */ /* 0x000fe20000400000 */
[----:B------:R-:W-:Y:S01]  /*2f00*/  FFMA R21, R26, -1.7020000219345092773, RZ ;  /* 0xbfd9db231a157823 */ /* 0x000fe200000000ff */
[----:B-1----:R-:W-:-:S03]  /*2f10*/  FMUL R27, R27, R22 ;  /* 0x000000161b1b7220 */ /* 0x002fc60000400000 */
        /* <DEDUP_REMOVED lines=18> */
[----:B------:R-:W-:Y:S01]  /*3040*/  FADD R15, R15, 1 ;  /* 0x3f8000000f0f7421 */ /* 0x000fe20000000000 */
[----:B0-----:R-:W-:-:S03]  /*3050*/  @!P6 FMUL R13, R13, R13 ;  /* 0x0000000d0d0de220 */ /* 0x001fc60000400000 */
[----:B------:R-:W-:-:S04]  /*3060*/  FSETP.GT.AND P6, PT, R22, 8.50705917302346158658e+37, PT ;  /* 0x7e8000001600780b */ /* 0x000fc80003fc4000 */
[----:B------:R-:W-:-:S09]  /*3070*/  FSEL R23, R0, 1, P6 ;  /* 0x3f80000000177808 */ /* 0x000fd20003000000 */
[----:B------:R-:W-:Y:S01]  /*3080*/  @P6 FMUL R22, R22, 0.25 ;  /* 0x3e80000016166820 */ /* 0x000fe20000400000 */
[----:B------:R-:W-:Y:S01]  /*3090*/  FSETP.GT.AND P6, PT, R15, 8.50705917302346158658e+37, PT ;  /* 0x7e8000000f00780b */ /* 0x000fe20003fc4000 */
[----:B------:R-:W-:-:S04]  /*30a0*/  FADD R21, R21, 1 ;  /* 0x3f80000015157421 */ /* 0x000fc80000000000 */
[----:B------:R-:W0:Y:S01]  /*30b0*/  MUFU.RCP R22, R22 ;  /* 0x0000001600167308 */ /* 0x000e220000001000 */
[----:B------:R-:W-:-:S07]  /*30c0*/  FSEL R14, R0, 1, P6 ;  /* 0x3f800000000e7808 */ /* 0x000fce0003000000 */
[----:B------:R-:W-:Y:S01]  /*30d0*/  @P6 FMUL R15, R15, 0.25 ;  /* 0x3e8000000f0f6820 */ /* 0x000fe20000400000 */
[----:B------:R-:W-:Y:S01]  /*30e0*/  FSETP.GT.AND P6, PT, R21, 8.50705917302346158658e+37, PT ;  /* 0x7e8000001500780b */ /* 0x000fe20003fc4000 */
[----:B------:R-:W-:Y:S01]  /*30f0*/  FMUL R25, R25, R20 ;  /* 0x0000001419197220 */ /* 0x000fe20000400000 */
[----:B0-----:R-:W-:Y:S01]  /*3100*/  FMUL R20, R22, R23 ;  /* 0x0000001716147220 */ /* 0x001fe20000400000 */
[----:B------:R-:W-:Y:S02]  /*3110*/  FADD R22, R13, 1 ;  /* 0x3f8000000d167421 */ /* 0x000fe40000000000 */
[----:B------:R-:W0:Y:S01]  /*3120*/  MUFU.RCP R15, R15 ;  /* 0x0000000f000f7308 */ /* 0x000e220000001000 */
[----:B------:R-:W-:Y:S01]  /*3130*/  FMUL R57, R57, R20 ;  /* 0x0000001439397220 */ /* 0x000fe20000400000 */
[----:B------:R-:W-:-:S06]  /*3140*/  FSEL R20, R0, 1, P6 ;  /* 0x3f80000000147808 */ /* 0x000fcc0003000000 */
[----:B------:R-:W-:Y:S01]  /*3150*/  @P6 FMUL R21, R21, 0.25 ;  /* 0x3e80000015156820 */ /* 0x000fe20000400000 */
[----:B------:R-:W-:-:S05]  /*3160*/  FSETP.GT.AND P6, PT, R22, 8.50705917302346158658e+37, PT ;  /* 0x7e8000001600780b */ /* 0x000fca0003fc4000 */
[----:B------:R-:W1:Y:S08]  /*3170*/  MUFU.RCP R21, R21 ;  /* 0x0000001500157308 */ /* 0x000e700000001000 */
[----:B------:R-:W-:Y:S01]  /*3180*/  @P6 FMUL R22, R22, 0.25 ;  /* 0x3e80000016166820 */ /* 0x000fe20000400000 */
[----:B0-----:R-:W-:-:S03]  /*3190*/  FMUL R14, R15, R14 ;  /* 0x0000000e0f0e7220 */ /* 0x001fc60000400000 */
[----:B------:R-:W0:Y:S01]  /*31a0*/  MUFU.RCP R15, R22 ;  /* 0x00000016000f7308 */ /* 0x000e220000001000 */
[----:B------:R-:W-:Y:S02]  /*31b0*/  SHF.L.U32 R60, R17, 0x10, RZ ;  /* 0x00000010113c7819 */ /* 0x000fe400000006ff */
[----:B------:R-:W-:Y:S01]  /*31c0*/  SHF.L.U32 R23, R33, 0x10, RZ ;  /* 0x0000001021177819 */ /* 0x000fe200000006ff */
[----:B-1----:R-:W-:Y:S01]  /*31d0*/  FMUL R13, R21, R20 ;  /* 0x00000014150d7220 */ /* 0x002fe20000400000 */
[----:B------:R-:W-:-:S03]  /*31e0*/  FSEL R20, R0, 1, P6 ;  /* 0x3f80000000147808 */ /* 0x000fc60003000000 */
[----:B------:R-:W-:Y:S02]  /*31f0*/  FADD R60, R60, R23 ;  /* 0x000000173c3c7221 */ /* 0x000fe40000000000 */
[----:B0-----:R-:W-:Y:S02]  /*3200*/  FMUL R15, R15, R20 ;  /* 0x000000140f0f7220 */ /* 0x001fe40000400000 */
[----:B------:R-:W-:-:S04]  /*3210*/  FFMA R20, R60, -1.7020000219345092773, RZ ;  /* 0xbfd9db233c147823 */ /* 0x000fc800000000ff */
[----:B------:R-:W-:-:S05]  /*3220*/  FMUL R20, R20, 1.4426950216293334961 ;  /* 0x3fb8aa3b14147820 */ /* 0x000fca0000400000 */
[----:B------:R-:W-:Y:S01]  /*3230*/  FSETP.GEU.AND P6, PT, R20, -126, PT ;  /* 0xc2fc00001400780b */ /* 0x000fe20003fce000 */
[----:B------:R-:W-:Y:S01]  /*3240*/  FMUL R55, R55, R14 ;  /* 0x0000000e37377220 */ /* 0x000fe20000400000 */
[----:B------:R-:W-:Y:S01]  /*3250*/  FMUL R26, R26, R13 ;  /* 0x0000000d1a1a7220 */ /* 0x000fe20000400000 */
[----:B------:R-:W-:Y:S02]  /*3260*/  SHF.L.U32 R14, R18, 0x10, RZ ;  /* 0x00000010120e7819 */ /* 0x000fe400000006ff */
[----:B------:R-:W-:-:S08]  /*3270*/  SHF.L.U32 R13, R34, 0x10, RZ ;  /* 0x00000010220d7819 */ /* 0x000fd000000006ff */
[----:B------:R-:W-:-:S04]  /*3280*/  @!P6 FMUL R20, R20, 0.5 ;  /* 0x3f0000001414e820 */ /* 0x000fc80000400000 */
[----:B------:R0:W1:Y:S01]  /*3290*/  MUFU.EX2 R21, R20 ;  /* 0x0000001400157308 */ /* 0x0000620000000800 */
[----:B------:R-:W-:Y:S01]  /*32a0*/  FADD R14, R14, R13 ;  /* 0x0000000d0e0e7221 */ /* 0x000fe20000000000 */
[----:B------:R-:W-:-:S03]  /*32b0*/  FMUL R54, R54, R15 ;  /* 0x0000000f36367220 */ /* 0x000fc60000400000 */
[----:B------:R-:W-:-:S04]  /*32c0*/  FFMA R15, R14, -1.7020000219345092773, RZ ;  /* 0xbfd9db230e0f7823 */ /* 0x000fc800000000ff */
[----:B0-----:R-:W-:Y:S01]  /*32d0*/  FMUL R20, R15, 1.4426950216293334961 ;  /* 0x3fb8aa3b0f147820 */ /* 0x001fe20000400000 */
[----:B-1----:R-:W-:-:S04]  /*32e0*/  @!P6 FMUL R21, R21, R21 ;  /* 0x000000151515e220 */ /* 0x002fc80000400000 */
[----:B------:R-:W-:Y:S02]  /*32f0*/  FSETP.GEU.AND P6, PT, R20, -126, PT ;  /* 0xc2fc00001400780b */ /* 0x000fe40003fce000 */
[----:B------:R-:W-:Y:S02]  /*3300*/  PRMT R16, R16, 0x7632, R16 ;  /* 0x0000763210107816 */ /* 0x000fe40000000010 */
[----:B------:R-:W-:Y:S02]  /*3310*/  PRMT R32, R32, 0x7632, R32 ;  /* 0x0000763220207816 */ /* 0x000fe40000000020 */
[----:B------:R-:W-:Y:S02]  /*3320*/  SHF.L.U32 R13, R19, 0x10, RZ ;  /* 0x00000010130d7819 */ /* 0x000fe400000006ff */
[----:B------:R-:W-:-:S05]  /*3330*/  SHF.L.U32 R22, R35, 0x10, RZ ;  /* 0x0000001023167819 */ /* 0x000fca00000006ff */
[----:B------:R-:W-:Y:S01]  /*3340*/  @!P6 FMUL R20, R20, 0.5 ;  /* 0x3f0000001414e820 */ /* 0x000fe20000400000 */
[----:B------:R-:W-:-:S03]  /*3350*/  SHF.L.U32 R16, R16, 0x10, RZ ;  /* 0x0000001010107819 */ /* 0x000fc600000006ff */
[----:B------:R-:W0:Y:S01]  /*3360*/  MUFU.EX2 R15, R20 ;  /* 0x00000014000f7308 */ /* 0x000e220000000800 */
[----:B------:R-:W-:Y:S01]  /*3370*/  SHF.L.U32 R23, R32, 0x10, RZ ;  /* 0x0000001020177819 */ /* 0x000fe200000006ff */
[----:B------:R-:W-:-:S04]  /*3380*/  FADD R13, R13, R22 ;  /* 0x000000160d0d7221 */ /* 0x000fc80000000000 */
[----:B------:R-:W-:Y:S01]  /*3390*/  FADD R64, R16, R23 ;  /* 0x0000001710407221 */ /* 0x000fe20000000000 */
[----:B------:R-:W-:-:S04]  /*33a0*/  FFMA R16, R13, -1.7020000219345092773, RZ ;  /* 0xbfd9db230d107823 */ /* 0x000fc800000000ff */
[----:B------:R-:W-:Y:S01]  /*33b0*/  FMUL R23, R16, 1.4426950216293334961 ;  /* 0x3fb8aa3b10177820 */ /* 0x000fe20000400000 */
[----:B0-----:R-:W-:-:S04]  /*33c0*/  @!P6 FMUL R15, R15, R15 ;  /* 0x0000000f0f0fe220 */ /* 0x001fc80000400000 */
[----:B------:R-:W-:Y:S02]  /*33d0*/  FSETP.GEU.AND P6, PT, R23, -126, PT ;  /* 0xc2fc00001700780b */ /* 0x000fe40003fce000 */
[----:B------:R-:W-:-:S11]  /*33e0*/  PRMT R17, R17, 0x7632, R17 ;  /* 0x0000763211117816 */ /* 0x000fd60000000011 */
[----:B------:R-:W-:-:S04]  /*33f0*/  @!P6 FMUL R23, R23, 0.5 ;  /* 0x3f0000001717e820 */ /* 0x000fc80000400000 */
[----:B------:R-:W0:Y:S01]  /*3400*/  MUFU.EX2 R20, R23 ;  /* 0x0000001700147308 */ /* 0x000e220000000800 */
[----:B------:R-:W-:Y:S01]  /*3410*/  SHF.L.U32 R16, R17, 0x10, RZ ;  /* 0x0000001011107819 */ /* 0x000fe200000006ff */
[----:B------:R-:W-:-:S04]  /*3420*/  FFMA R17, R64, -1.7020000219345092773, RZ ;  /* 0xbfd9db2340117823 */ /* 0x000fc800000000ff */
[----:B------:R-:W-:Y:S01]  /*3430*/  FMUL R22, R17, 1.4426950216293334961 ;  /* 0x3fb8aa3b11167820 */ /* 0x000fe20000400000 */
[----:B0-----:R-:W-:-:S04]  /*3440*/  @!P6 FMUL R20, R20, R20 ;  /* 0x000000141414e220 */ /* 0x001fc80000400000 */
[----:B------:R-:W-:Y:S02]  /*3450*/  FSETP.GEU.AND P6, PT, R22, -126, PT ;  /* 0xc2fc00001600780b */ /* 0x000fe40003fce000 */
[----:B------:R-:W-:Y:S02]  /*3460*/  PRMT R33, R33, 0x7632, R33 ;  /* 0x0000763221217816 */ /* 0x000fe40000000021 */
[----:B------:R-:W-:Y:S02]  /*3470*/  PRMT R18, R18, 0x7632, R18 ;  /* 0x0000763212127816 */ /* 0x000fe40000000012 */
[----:B------:R-:W-:Y:S02]  /*3480*/  SHF.L.U32 R33, R33, 0x10, RZ ;  /* 0x0000001021217819 */ /* 0x000fe400000006ff */
[----:B------:R-:W-:-:S05]  /*3490*/  PRMT R34, R34, 0x7632, R34 ;  /* 0x0000763222227816 */ /* 0x000fca0000000022 */
[----:B------:R-:W-:Y:S01]  /*34a0*/  @!P6 FMUL R22, R22, 0.5 ;  /* 0x3f0000001616e820 */ /* 0x000fe20000400000 */
[----:B------:R-:W-:Y:S01]  /*34b0*/  FADD R16, R16, R33 ;  /* 0x0000002110107221 */ /* 0x000fe20000000000 */
[----:B------:R-:W-:Y:S02]  /*34c0*/  SHF.L.U32 R18, R18, 0x10, RZ ;  /* 0x0000001012127819 */ /* 0x000fe400000006ff */
[----:B------:R-:W0:Y:S01]  /*34d0*/  MUFU.EX2 R17, R22 ;  /* 0x0000001600117308 */ /* 0x000e220000000800 */
[----:B------:R-:W-:-:S05]  /*34e0*/  SHF.L.U32 R33, R34, 0x10, RZ ;  /* 0x0000001022217819 */ /* 0x000fca00000006ff */
        /* <DEDUP_REMOVED lines=9> */
[----:B------:R-:W-:Y:S01]  /*3580*/  FADD R19, R12, 1 ;  /* 0x3f8000000c137421 */ /* 0x000fe20000000000 */
[----:B------:R-:W-:Y:S01]  /*3590*/  FFMA R12, R33, -1.7020000219345092773, RZ ;  /* 0xbfd9db23210c7823 */ /* 0x000fe200000000ff */
[----:B0-----:R-:W-:-:S03]  /*35a0*/  @!P6 FMUL R18, R18, R18 ;  /* 0x000000121212e220 */ /* 0x001fc60000400000 */
[----:B------:R-:W-:Y:S01]  /*35b0*/  FSETP.GT.AND P6, PT, R19, 8.50705917302346158658e+37, PT ;  /* 0x7e8000001300780b */ /* 0x000fe20003fc4000 */
[----:B------:R-:W-:-:S03]  /*35c0*/  FMUL R32, R12, 1.4426950216293334961 ;  /* 0x3fb8aa3b0c207820 */ /* 0x000fc60000400000 */
[----:B------:R-:W-:Y:S02]  /*35d0*/  FSEL R23, R0, 1, P6 ;  /* 0x3f80000000177808 */ /* 0x000fe40003000000 */
[----:B------:R-:W-:-:S07]  /*35e0*/  PRMT R35, R35, 0x7632, R35 ;  /* 0x0000763223237816 */ /* 0x000fce0000000023 */
[----:B------:R-:W-:Y:S01]  /*35f0*/  @P6 FMUL R19, R19, 0.25 ;  /* 0x3e80000013136820 */ /* 0x000fe20000400000 */
[----:B------:R-:W-:Y:S02]  /*3600*/  FSETP.GEU.AND P6, PT, R32, -126, PT ;  /* 0xc2fc00002000780b */ /* 0x000fe40003fce000 */
[----:B------:R-:W-:-:S05]  /*3610*/  SHF.L.U32 R22, R35, 0x10, RZ ;  /* 0x0000001023167819 */ /* 0x000fca00000006ff */
[----:B------:R-:W-:Y:S02]  /*3620*/  FADD R61, R61, R22 ;  /* 0x000000163d3d7221 */ /* 0x000fe40000000000 */
[----:B------:R-:W0:Y:S04]  /*3630*/  MUFU.RCP R22, R19 ;  /* 0x0000001300167308 */ /* 0x000e280000001000 */
[----:B------:R-:W-:-:S04]  /*3640*/  @!P6 FMUL R32, R32, 0.5 ;  /* 0x3f0000002020e820 */ /* 0x000fc80000400000 */
[----:B------:R-:W1:Y:S01]  /*3650*/  MUFU.EX2 R12, R32 ;  /* 0x00000020000c7308 */ /* 0x000e620000000800 */
[----:B0-----:R-:W-:Y:S01]  /*3660*/  FMUL R22, R22, R23 ;  /* 0x0000001716167220 */ /* 0x001fe20000400000 */
[----:B------:R-:W-:Y:S01]  /*3670*/  FADD R23, R21, 1 ;  /* 0x3f80000015177421 */ /* 0x000fe20000000000 */
[----:B------:R-:W-:Y:S01]  /*3680*/  FFMA R19, R61, -1.7020000219345092773, RZ ;  /* 0xbfd9db233d137823 */ /* 0x000fe200000000ff */
[----:B-1----:R-:W-:-:S03]  /*3690*/  @!P6 FMUL R12, R12, R12 ;  /* 0x0000000c0c0ce220 */ /* 0x002fc60000400000 */
[----:B------:R-:W-:Y:S01]  /*36a0*/  FSETP.GT.AND P6, PT, R23, 8.50705917302346158658e+37, PT ;  /* 0x7e8000001700780b */ /* 0x000fe20003fc4000 */
[----:B------:R-:W-:Y:S01]  /*36b0*/  FMUL R34, R19, 1.4426950216293334961 ;  /* 0x3fb8aa3b13227820 */ /* 0x000fe20000400000 */
[----:B------:R-:W-:Y:S02]  /*36c0*/  FMUL R65, R65, R22 ;  /* 0x0000001641417220 */ /* 0x000fe40000400000 */
[----:B------:R-:W-:-:S09]  /*36d0*/  FSEL R22, R0, 1, P6 ;  /* 0x3f80000000167808 */ /* 0x000fd20003000000 */
[----:B------:R-:W-:Y:S01]  /*36e0*/  @P6 FMUL R23, R23, 0.25 ;  /* 0x3e80000017176820 */ /* 0x000fe20000400000 */
[----:B------:R-:W-:-:S03]  /*36f0*/  FSETP.GEU.AND P6, PT, R34, -126, PT ;  /* 0xc2fc00002200780b */ /* 0x000fc60003fce000 */
[----:B------:R-:W0:Y:S10]  /*3700*/  MUFU.RCP R21, R23 ;  /* 0x0000001700157308 */ /* 0x000e340000001000 */
[----:B------:R-:W-:-:S04]  /*3710*/  @!P6 FMUL R34, R34, 0.5 ;  /* 0x3f0000002222e820 */ /* 0x000fc80000400000 */
[----:B------:R-:W1:Y:S01]  /*3720*/  MUFU.EX2 R19, R34 ;  /* 0x0000002200137308 */ /* 0x000e620000000800 */
[----:B0-----:R-:W-:Y:S01]  /*3730*/  FMUL R21, R21, R22 ;  /* 0x0000001615157220 */ /* 0x001fe20000400000 */
[----:B------:R-:W-:Y:S01]  /*3740*/  FADD R22, R15, 1 ;  /* 0x3f8000000f167421 */ /* 0x000fe20000000000 */
[----:B-1----:R-:W-:-:S04]  /*3750*/  @!P6 FMUL R19, R19, R19 ;  /* 0x000000131313e220 */ /* 0x002fc80000400000 */
[----:B------:R-:W-:Y:S01]  /*3760*/  FSETP.GT.AND P6, PT, R22, 8.50705917302346158658e+37, PT ;  /* 0x7e8000001600780b */ /* 0x000fe20003fc4000 */
[----:B------:R-:W-:Y:S01]  /*3770*/  FADD R15, R20, 1 ;  /* 0x3f800000140f7421 */ /* 0x000fe20000000000 */
[----:B------:R-:W-:Y:S02]  /*3780*/  FMUL R60, R60, R21 ;  /* 0x000000153c3c7220 */ /* 0x000fe40000400000 */
[----:B------:R-:W-:-:S09]  /*3790*/  FSEL R21, R0, 1, P6 ;  /* 0x3f80000000157808 */ /* 0x000fd20003000000 */
[----:B------:R-:W-:Y:S01]  /*37a0*/  @P6 FMUL R22, R22, 0.25 ;  /* 0x3e80000016166820 */ /* 0x000fe20000400000 */
[----:B------:R-:W-:-:S05]  /*37b0*/  FSETP.GT.AND P6, PT, R15, 8.50705917302346158658e+37, PT ;  /* 0x7e8000000f00780b */ /* 0x000fca0003fc4000 */
[----:B------:R-:W0:Y:S01]  /*37c0*/  MUFU.RCP R22, R22 ;  /* 0x0000001600167308 */ /* 0x000e220000001000 */
[----:B------:R-:W-:Y:S01]  /*37d0*/  FADD R17, R17, 1 ;  /* 0x3f80000011117421 */ /* 0x000fe20000000000 */
[----:B------:R-:W-:-:S06]  /*37e0*/  FSEL R32, R0, 1, P6 ;  /* 0x3f80000000207808 */ /* 0x000fcc0003000000 */
[----:B------:R-:W-:Y:S01]  /*37f0*/  @P6 FMUL R15, R15, 0.25 ;  /* 0x3e8000000f0f6820 */ /* 0x000fe20000400000 */
[----:B------:R-:W-:Y:S01]  /*3800*/  FSETP.GT.AND P6, PT, R17, 8.50705917302346158658e+37, PT ;  /* 0x7e8000001100780b */ /* 0x000fe20003fc4000 */
[----:B0-----:R-:W-:-:S04]  /*3810*/  FMUL R21, R22, R21 ;  /* 0x0000001516157220 */ /* 0x001fc80000400000 */
[----:B------:R-:W-:Y:S01]  /*3820*/  FMUL R34, R14, R21 ;  /* 0x000000150e227220 */ /* 0x000fe20000400000 */
[----:B------:R-:W-:-:S07]  /*3830*/  FADD R14, R18, 1 ;  /* 0x3f800000120e7421 */ /* 0x000fce0000000000 */
[----:B------:R-:W-:Y:S01]  /*3840*/  @P6 FMUL R17, R17, 0.25 ;  /* 0x3e80000011116820 */ /* 0x000fe20000400000 */
[----:B------:R-:W-:Y:S02]  /*3850*/  FSEL R21, R0, 1, P6 ;  /* 0x3f80000000157808 */ /* 0x000fe40003000000 */
[----:B------:R-:W-:Y:S01]  /*3860*/  FSETP.GT.AND P6, PT, R14, 8.50705917302346158658e+37, PT ;  /* 0x7e8000000e00780b */ /* 0x000fe20003fc4000 */
[----:B------:R-:W-:Y:S01]  /*3870*/  FADD R20, R12, 1 ;  /* 0x3f8000000c147421 */ /* 0x000fe20000000000 */
[----:B------:R-:W0:Y:S02]  /*3880*/  MUFU.RCP R15, R15 ;  /* 0x0000000f000f7308 */ /* 0x000e240000001000 */
[----:B------:R-:W-:-:S09]  /*3890*/  FSEL R35, R0, 1, P6 ;  /* 0x3f80000000237808 */ /* 0x000fd20003000000 */
[----:B------:R-:W-:Y:S01]  /*38a0*/  @P6 FMUL R14, R14, 0.25 ;  /* 0x3e8000000e0e6820 */ /* 0x000fe20000400000 */
[----:B------:R-:W-:-:S05]  /*38b0*/  FSETP.GT.AND P6, PT, R20, 8.50705917302346158658e+37, PT ;  /* 0x7e8000001400780b */ /* 0x000fca0003fc4000 */
[----:B------:R-:W1:Y:S01]  /*38c0*/  MUFU.RCP R14, R14 ;  /* 0x0000000e000e7308 */ /* 0x000e620000001000 */
[----:B0-----:R-:W-:-:S07]  /*38d0*/  FMUL R32, R15, R32 ;  /* 0x000000200f207220 */ /* 0x001fce0000400000 */
[----:B------:R-:W-:-:S04]  /*38e0*/  @P6 FMUL R20, R20, 0.25 ;  /* 0x3e80000014146820 */ /* 0x000fc80000400000 */
[----:B------:R-:W0:Y:S01]  /*38f0*/  MUFU.RCP R15, R20 ;  /* 0x00000014000f7308 */ /* 0x000e220000001000 */
[----:B------:R-:W-:Y:S01]  /*3900*/  FSEL R12, R0, 1, P6 ;  /* 0x3f800000000c7808 */ /* 0x000fe20003000000 */
[----:B-1----:R-:W-:Y:S01]  /*3910*/  FMUL R35, R14, R35 ;  /* 0x000000230e237220 */ /* 0x002fe20000400000 */
[----:B------:R-:W-:-:S03]  /*3920*/  FMUL R32, R13, R32 ;  /* 0x000000200d207220 */ /* 0x000fc60000400000 */
[----:B------:R-:W-:Y:S01]  /*3930*/  FMUL R35, R16, R35 ;  /* 0x0000002310237220 */ /* 0x000fe20000400000 */
[----:B0-----:R-:W-:Y:S02]  /*3940*/  FMUL R16, R15, R12 ;  /* 0x0000000c0f107220 */ /* 0x001fe40000400000 */
[----:B------:R-:W-:Y:S01]  /*3950*/  CS2R R12, SRZ ;  /* 0x00000000000c7805 */ /* 0x000fe2000001ff00 */
[----:B------:R-:W-:-:S06]  /*3960*/  CS2R R14, SRZ ;  /* 0x00000000000e7805 */ /* 0x000fcc000001ff00 */
[----:B------:R-:W2:Y:S01]  /*3970*/  @!P1 LDG.E.128 R12, [R62.64+0x1800] ;  /* 0x001800043e0c9981 */ /* 0x000ea2000c1e1d00 */
[----:B------:R-:W0:Y:S02]  /*3980*/  MUFU.RCP R18, R17 ;  /* 0x0000001100127308 */ /* 0x000e240000001000 */
[----:B0-----:R-:W-:Y:S01]  /*3990*/  FMUL R21, R18, R21 ;  /* 0x0000001512157220 */ /* 0x001fe20000400000 */
[----:B------:R-:W-:-:S05]  /*39a0*/  FADD R18, R19, 1 ;  /* 0x3f80000013127421 */ /* 0x000fca0000000000 */
[----:B------:R-:W-:-:S13]  /*39b0*/  FSETP.GT.AND P6, PT, R18, 8.50705917302346158658e+37, PT ;  /* 0x7e8000001200780b */ /* 0x000fda0003fc4000 */
[----:B------:R-:W-:-:S06]  /*39c0*/  @P6 FMUL R18, R18, 0.25 ;  /* 0x3e80000012126820 */ /* 0x000fcc0000400000 */
[----:B------:R-:W0:Y:S01]  /*39d0*/  MUFU.RCP R18, R18 ;  /* 0x0000001200127308 */ /* 0x000e220000001000 */
[----:B------:R-:W-:Y:S01]  /*39e0*/  FSEL R17, R0, 1, P6 ;  /* 0x3f80000000117808 */ /* 0x000fe20003000000 */
[----:B------:R-:W-:Y:S01]  /*39f0*/  FMUL R33, R33, R16 ;  /* 0x0000001021217220 */ /* 0x000fe20000400000 */
[----:B------:R-:W-:-:S03]  /*3a00*/  SHF.L.U32 R19, R28, 0x10, RZ ;  /* 0x000000101c137819 */ /* 0x000fc600000006ff */
[----:B0-----:R-:W-:Y:S01]  /*3a10*/  FMUL R16, R18, R17 ;  /* 0x0000001112107220 */ /* 0x001fe20000400000 */
[----:B------:R-:W-:-:S03]  /*3a20*/  PRMT R17, R28, 0x7632, R17 ;  /* 0x000076321c117816 */ /* 0x000fc60000000011 */
[----:B------:R-:W-:Y:S01]  /*3a30*/  FMUL R61, R61, R16 ;  /* 0x000000103d3d7220 */ /* 0x000fe20000400000 */
[----:B------:R-:W-:Y:S02]  /*3a40*/  SHF.L.U32 R20, R17, 0x10, RZ ;  /* 0x0000001011147819 */ /* 0x000fe400000006ff */
[----:B------:R-:W-:Y:S01]  /*3a50*/  CS2R R16, SRZ ;  /* 0x0000000000107805 */ /* 0x000fe2000001ff00 */
[C---:B--2---:R-:W-:Y:S02]  /*3a60*/  PRMT R59, R12.reuse, 0x7632, R59 ;  /* 0x000076320c3b7816 */ /* 0x044fe4000000003b */
[----:B------:R-:W-:-:S05]  /*3a70*/  SHF.L.U32 R12, R12, 0x10, RZ ;  /* 0x000000100c0c7819 */ /* 0x000fca00000006ff */
[----:B------:R-:W-:Y:S02]  /*3a80*/  FADD R28, R12, R19 ;  /* 0x000000130c1c7221 */ /* 0x000fe40000000000 */
[----:B------:R-:W-:-:S06]  /*3a90*/  CS2R R18, SRZ ;  /* 0x0000000000127805 */ /* 0x000fcc000001ff00 */
[----:B------:R-:W2:Y:S01]  /*3aa0*/  @!P0 LDG.E.128 R16, [R62.64+0x1c00] ;  /* 0x001c00043e108981 */ /* 0x000ea2000c1e1d00 */
[----:B------:R-:W-:Y:S02]  /*3ab0*/  F2FP.BF16.PACK_AB R22, R6, R5 ;  /* 0x000000050616723e */ /* 0x000fe400000010ff */
[----:B------:R-:W-:Y:S02]  /*3ac0*/  F2FP.BF16.PACK_AB R23, R4, R3 ;  /* 0x000000030417723e */ /* 0x000fe400000010ff */
[----:B------:R-:W-:Y:S02]  /*3ad0*/  SHF.L.U32 R3, R13, 0x10, RZ ;  /* 0x000000100d037819 */ /* 0x000fe400000006ff */
[----:B------:R-:W-:Y:S02]  /*3ae0*/  SHF.L.U32 R6, R29, 0x10, RZ ;  /* 0x000000101d067819 */ /* 0x000fe400000006ff */
[----:B------:R-:W-:-:S03]  /*3af0*/  SHF.L.U32 R12, R31, 0x10, RZ ;  /* 0x000000101f0c7819 */ /* 0x000fc600000006ff */
[----:B------:R-:W-:Y:S01]  /*3b00*/  FADD R3, R3, R6 ;  /* 0x0000000603037221 */ /* 0x000fe20000000000 */
[----:B------:R-:W-:Y:S02]  /*3b10*/  F2FP.BF16.PACK_AB R6, R37, R46 ;  /* 0x0000002e2506723e */ /* 0x000fe400000010ff */
[----:B------:R-:W-:Y:S01]  /*3b20*/  SHF.L.U32 R37, R15, 0x10, RZ ;  /* 0x000000100f257819 */ /* 0x000fe200000006ff */
[----:B------:R-:W-:Y:S01]  /*3b30*/  FMUL R64, R64, R21 ;  /* 0x0000001540407220 */ /* 0x000fe20000400000 */
[----:B------:R-:W-:Y:S02]  /*3b40*/  F2FP.BF16.PACK_AB R21, R40, R7 ;  /* 0x000000072815723e */ /* 0x000fe400000010ff */
[----:B------:R-:W-:Y:S01]  /*3b50*/  F2FP.BF16.PACK_AB R4, R38, R43 ;  /* 0x0000002b2604723e */ /* 0x000fe200000010ff */
[----:B------:R-:W-:Y:S01]  /*3b60*/  FADD R37, R37, R12 ;  /* 0x0000000c25257221 */ /* 0x000fe20000000000 */
[----:B------:R-:W-:Y:S02]  /*3b70*/  ISETP.GE.AND P6, PT, R2, 0x39c00, PT ;  /* 0x00039c000200780c */ /* 0x000fe40003fc6270 */
[----:B------:R-:W-:-:S02]  /*3b80*/  SHF.L.U32 R38, R14, 0x10, RZ ;  /* 0x000000100e267819 */ /* 0x000fc400000006ff */
[----:B------:R-:W-:Y:S02]  /*3b90*/  SHF.L.U32 R7, R30, 0x10, RZ ;  /* 0x000000101e077819 */ /* 0x000fe400000006ff */
[----:B------:R-:W-:Y:S02]  /*3ba0*/  SHF.L.U32 R59, R59, 0x10, RZ ;  /* 0x000000103b3b7819 */ /* 0x000fe400000006ff */
[----:B------:R-:W-:Y:S02]  /*3bb0*/  PRMT R12, R15, 0x7632, R12 ;  /* 0x000076320f0c7816 */ /* 0x000fe4000000000c */
[----:B------:R-:W-:Y:S02]  /*3bc0*/  PRMT R31, R31, 0x7632, R31 ;  /* 0x000076321f1f7816 */ /* 0x000fe4000000001f */
[----:B------:R-:W-:Y:S02]  /*3bd0*/  PRMT R30, R13, 0x7632, R30 ;  /* 0x000076320d1e7816 */ /* 0x000fe4000000001e */
[----:B------:R-:W-:Y:S01]  /*3be0*/  PRMT R29, R14, 0x7632, R29 ;  /* 0x000076320e1d7816 */ /* 0x000fe2000000001d */
[----:B------:R-:W-:Y:S01]  /*3bf0*/  FADD R38, R38, R7 ;  /* 0x0000000726267221 */ /* 0x000fe20000000000 */
[----:B------:R-:W-:Y:S01]  /*3c00*/  SHF.L.U32 R12, R12, 0x10, RZ ;  /* 0x000000100c0c7819 */ /* 0x000fe200000006ff */
[----:B------:R-:W-:Y:S01]  /*3c10*/  FADD R59, R59, R20 ;  /* 0x000000143b3b7221 */ /* 0x000fe20000000000 */
[----:B------:R-:W-:-:S02]  /*3c20*/  SHF.L.U32 R31, R31, 0x10, RZ ;  /* 0x000000101f1f7819 */ /* 0x000fc400000006ff */
[C---:B------:R-:W-:Y:S02]  /*3c30*/  PRMT R7, R29.reuse, 0x7632, R7 ;  /* 0x000076321d077816 */ /* 0x040fe40000000007 */
[----:B------:R-:W-:Y:S02]  /*3c40*/  PRMT R14, R30, 0x7632, R14 ;  /* 0x000076321e0e7816 */ /* 0x000fe4000000000e */
[----:B------:R-:W-:Y:S01]  /*3c50*/  F2FP.BF16.PACK_AB R20, R42, R41 ;  /* 0x000000292a14723e */ /* 0x000fe200000010ff */
[----:B------:R-:W-:Y:S01]  /*3c60*/  FADD R2, R12, R31 ;  /* 0x0000001f0c027221 */ /* 0x000fe20000000000 */
[----:B------:R-:W-:Y:S01]  /*3c70*/  SHF.L.U32 R30, R30, 0x10, RZ ;  /* 0x000000101e1e7819 */ /* 0x000fe200000006ff */
[----:B------:R-:W-:Y:S01]  /*3c80*/  FFMA R12, R28, -1.7020000219345092773, RZ ;  /* 0xbfd9db231c0c7823 */ /* 0x000fe200000000ff */
[----:B------:R-:W-:Y:S02]  /*3c90*/  SHF.L.U32 R29, R29, 0x10, RZ ;  /* 0x000000101d1d7819 */ /* 0x000fe400000006ff */
[----:B------:R-:W-:-:S02]  /*3ca0*/  SHF.L.U32 R13, R7, 0x10, RZ ;  /* 0x00000010070d7819 */ /* 0x000fc400000006ff */
[----:B------:R-:W-:Y:S01]  /*3cb0*/  SHF.L.U32 R14, R14, 0x10, RZ ;  /* 0x000000100e0e7819 */ /* 0x000fe200000006ff */
[----:B------:R0:W-:Y:S01]  /*3cc0*/  @!P6 STG.E.128 [R62.64+0x400], R20 ;  /* 0x000400143e00e986 */ /* 0x0001e2000c101d04 */
[----:B------:R-:W-:Y:S01]  /*3cd0*/  FMUL R31, R12, 1.4426950216293334961 ;  /* 0x3fb8aa3b0c1f7820 */ /* 0x000fe20000400000 */
[----:B------:R-:W-:Y:S01]  /*3ce0*/  FADD R30, R30, R13 ;  /* 0x0000000d1e1e7221 */ /* 0x000fe20000000000 */
[----:B------:R-:W-:Y:S01]  /*3cf0*/  F2FP.BF16.PACK_AB R12, R57, R58 ;  /* 0x0000003a390c723e */ /* 0x000fe200000010ff */
[----:B------:R-:W-:Y:S01]  /*3d00*/  FADD R29, R29, R14 ;  /* 0x0000000e1d1d7221 */ /* 0x000fe20000000000 */
[----:B------:R-:W-:Y:S02]  /*3d10*/  F2FP.BF16.PACK_AB R13, R55, R56 ;  /* 0x00000038370d723e */ /* 0x000fe400000010ff */
[----:B------:R-:W-:Y:S02]  /*3d20*/  F2FP.BF16.PACK_AB R14, R26, R27 ;  /* 0x0000001b1a0e723e */ /* 0x000fe400000010ff */
[----:B------:R-:W-:-:S02]  /*3d30*/  F2FP.BF16.PACK_AB R15, R54, R25 ;  /* 0x00000019360f723e */ /* 0x000fc400000010ff */
[----:B------:R-:W-:Y:S02]  /*3d40*/  F2FP.BF16.PACK_AB R5, R44, R39 ;  /* 0x000000272c05723e */ /* 0x000fe400000010ff */
[----:B------:R-:W-:Y:S01]  /*3d50*/  F2FP.BF16.PACK_AB R7, R45, R36 ;  /* 0x000000242d07723e */ /* 0x000fe200000010ff */
[----:B0-----:R-:W-:Y:S01]  /*3d60*/  FFMA R21, R37, -1.7020000219345092773, RZ ;  /* 0xbfd9db2325157823 */ /* 0x001fe200000000ff */
[----:B------:R-:W-:Y:S01]  /*3d70*/  F2FP.BF16.PACK_AB R47, R24, R47 ;  /* 0x0000002f182f723e */ /* 0x000fe200000010ff */
[----:B------:R-:W-:Y:S02]  /*3d80*/  FFMA R24, R3, -1.7020000219345092773, RZ ;  /* 0xbfd9db2303187823 */ /* 0x000fe400000000ff */
[----:B------:R-:W-:Y:S01]  /*3d90*/  FMUL R22, R21, 1.4426950216293334961 ;  /* 0x3fb8aa3b15167820 */ /* 0x000fe20000400000 */
[----:B------:R-:W-:Y:S01]  /*3da0*/  FFMA R20, R38, -1.7020000219345092773, RZ ;  /* 0xbfd9db2326147823 */ /* 0x000fe200000000ff */
[----:B------:R-:W-:Y:S01]  /*3db0*/  @!P2 STG.E.128 [R62.64+0x1000], R12 ;  /* 0x0010000c3e00a986 */ /* 0x000fe2000c101d04 */
[----:B------:R-:W-:-:S02]  /*3dc0*/  FMUL R24, R24, 1.4426950216293334961 ;  /* 0x3fb8aa3b18187820 */ /* 0x000fc40000400000 */
[----:B------:R-:W-:Y:S01]  /*3dd0*/  FSETP.GEU.AND P2, PT, R22, -126, PT ;  /* 0xc2fc00001600780b */ /* 0x000fe20003f4e000 */
[----:B------:R0:W-:Y:S01]  /*3de0*/  @!P5 STG.E.128 [R62.64+0x800], R4 ;  /* 0x000800043e00d986 */ /* 0x0001e2000c101d04 */
[----:B------:R-:W-:Y:S02]  /*3df0*/  F2FP.BF16.PACK_AB R44, R52, R53 ;  /* 0x00000035342c723e */ /* 0x000fe400000010ff */
[----:B------:R-:W-:Y:S02]  /*3e00*/  F2FP.BF16.PACK_AB R45, R50, R51 ;  /* 0x00000033322d723e */ /* 0x000fe400000010ff */
[----:B------:R-:W-:Y:S02]  /*3e10*/  F2FP.BF16.PACK_AB R46, R49, R48 ;  /* 0x00000030312e723e */ /* 0x000fe400000010ff */
[----:B------:R-:W-:-:S03]  /*3e20*/  FSETP.GEU.AND P5, PT, R24, -126, PT ;  /* 0xc2fc00001800780b */ /* 0x000fc60003fae000 */
[----:B------:R-:W-:Y:S01]  /*3e30*/  @!P3 STG.E.128 [R62.64+0xc00], R44 ;  /* 0x000c002c3e00b986 */ /* 0x000fe2000c101d04 */
[----:B0-----:R-:W-:Y:S01]  /*3e40*/  F2FP.BF16.PACK_AB R6, R33, R34 ;  /* 0x000000222106723e */ /* 0x001fe200000010ff */
[----:B------:R-:W-:Y:S01]  /*3e50*/  FMUL R33, R20, 1.4426950216293334961 ;  /* 0x3fb8aa3b14217820 */ /* 0x000fe20000400000 */
[----:B------:R-:W-:Y:S02]  /*3e60*/  F2FP.BF16.PACK_AB R4, R64, R65 ;  /* 0x000000414004723e */ /* 0x000fe400000010ff */
[----:B------:R-:W-:Y:S02]  /*3e70*/  F2FP.BF16.PACK_AB R5, R35, R60 ;  /* 0x0000003c2305723e */ /* 0x000fe400000010ff */
[----:B------:R-:W-:Y:S02]  /*3e80*/  FSETP.GEU.AND P3, PT, R33, -126, PT ;  /* 0xc2fc00002100780b */ /* 0x000fe40003f6e000 */
[----:B------:R-:W-:Y:S01]  /*3e90*/  F2FP.BF16.PACK_AB R7, R61, R32 ;  /* 0x000000203d07723e */ /* 0x000fe200000010ff */
[----:B------:R-:W-:-:S04]  /*3ea0*/  @!P2 FMUL R22, R22, 0.5 ;  /* 0x3f0000001616a820 */ /* 0x000fc80000400000 */
[----:B------:R0:W-:Y:S01]  /*3eb0*/  @!P4 STG.E.128 [R62.64+0x1400], R4 ;  /* 0x001400043e00c986 */ /* 0x0001e2000c101d04 */
[----:B------:R-:W1:Y:S01]  /*3ec0*/  MUFU.EX2 R13, R22 ;  /* 0x00000016000d7308 */ /* 0x000e620000000800 */
[----:B------:R-:W-:-:S04]  /*3ed0*/  @!P5 FMUL R24, R24, 0.5 ;  /* 0x3f0000001818d820 */ /* 0x000fc80000400000 */
[----:B------:R-:W-:-:S03]  /*3ee0*/  @!P3 FMUL R33, R33, 0.5 ;  /* 0x3f0000002121b820 */ /* 0x000fc60000400000 */
[----:B------:R-:W3:Y:S01]  /*3ef0*/  MUFU.EX2 R12, R24 ;  /* 0x00000018000c7308 */ /* 0x000ee20000000800 */
[----:B0-----:R-:W-:-:S04]  /*3f00*/  FFMA R5, R30, -1.7020000219345092773, RZ ;  /* 0xbfd9db231e057823 */ /* 0x001fc800000000ff */
[----:B------:R-:W-:Y:S01]  /*3f10*/  FMUL R32, R5, 1.4426950216293334961 ;  /* 0x3fb8aa3b05207820 */ /* 0x000fe20000400000 */
[----:B------:R-:W-:Y:S01]  /*3f20*/  FFMA R5, R29, -1.7020000219345092773, RZ ;  /* 0xbfd9db231d057823 */ /* 0x000fe200000000ff */
[----:B------:R-:W-:-:S03]  /*3f30*/  FFMA R4, R59, -1.7020000219345092773, RZ ;  /* 0xbfd9db233b047823 */ /* 0x000fc600000000ff */
[----:B------:R-:W-:Y:S01]  /*3f40*/  FMUL R14, R5, 1.4426950216293334961 ;  /* 0x3fb8aa3b050e7820 */ /* 0x000fe20000400000 */
[----:B------:R-:W-:Y:S01]  /*3f50*/  FFMA R5, R2, -1.7020000219345092773, RZ ;  /* 0xbfd9db2302057823 */ /* 0x000fe200000000ff */
[----:B------:R-:W0:Y:S01]  /*3f60*/  MUFU.EX2 R33, R33 ;  /* 0x0000002100217308 */ /* 0x000e220000000800 */
[----:B------:R-:W-:Y:S01]  /*3f70*/  FSETP.GEU.AND P6, PT, R31, -126, PT ;  /* 0xc2fc00001f00780b */ /* 0x000fe20003fce000 */
[----:B------:R-:W-:Y:S01]  /*3f80*/  FMUL R4, R4, 1.4426950216293334961 ;  /* 0x3fb8aa3b04047820 */ /* 0x000fe20000400000 */
[----:B-1----:R-:W-:Y:S01]  /*3f90*/  @!P2 FMUL R13, R13, R13 ;  /* 0x0000000d0d0da220 */ /* 0x002fe20000400000 */
[----:B---3--:R-:W-:-:S03]  /*3fa0*/  @!P5 FMUL R12, R12, R12 ;  /* 0x0000000c0c0cd220 */ /* 0x008fc60000400000 */
[----:B------:R-:W-:Y:S02]  /*3fb0*/  FSETP.GEU.AND P4, PT, R4, -126, PT ;  /* 0xc2fc00000400780b */ /* 0x000fe40003f8e000 */
[----:B------:R-:W-:-:S05]  /*3fc0*/  FSETP.GEU.AND P5, PT, R32, -126, PT ;  /* 0xc2fc00002000780b */ /* 0x000fca0003fae000 */
[----:B------:R-:W-:Y:S01]  /*3fd0*/  @!P6 FMUL R31, R31, 0.5 ;  /* 0x3f0000001f1fe820 */ /* 0x000fe20000400000 */
[----:B0-----:R-:W-:Y:S01]  /*3fe0*/  @!P3 FMUL R33, R33, R33 ;  /* 0x000000212121b220 */ /* 0x001fe20000400000 */
[----:B------:R-:W-:Y:S02]  /*3ff0*/  FSETP.GEU.AND P3, PT, R14, -126, PT ;  /* 0xc2fc00000e00780b */ /* 0x000fe40003f6e000 */
[----:B------:R-:W0:Y:S02]  /*4000*/  MUFU.EX2 R20, R31 ;  /* 0x0000001f00147308 */ /* 0x000e240000000800 */
[----:B------:R-:W-:Y:S02]  /*4010*/  @!P4 FMUL R4, R4, 0.5 ;  /* 0x3f0000000404c820 */ /* 0x000fe40000400000 */
[----:B------:R-:W-:Y:S01]  /*4020*/  @!P5 FMUL R32, R32, 0.5 ;  /* 0x3f0000002020d820 */ /* 0x000fe20000400000 */
[----:B------:R-:W-:-:S03]  /*4030*/  PRMT R21, R9, 0x7632, R21 ;  /* 0x0000763209157816 */ /* 0x000fc60000000015 */
[----:B------:R-:W1:Y:S01]  /*4040*/  MUFU.EX2 R26, R4 ;  /* 0x00000004001a7308 */ /* 0x000e620000000800 */
[----:B------:R-:W-:Y:S02]  /*4050*/  SHF.L.U32 R34, R9, 0x10, RZ ;  /* 0x0000001009227819 */ /* 0x000fe400000006ff */
[----:B------:R-:W-:Y:S01]  /*4060*/  PRMT R9, R10, 0x7632, R9 ;  /* 0x000076320a097816 */ /* 0x000fe20000000009 */
[----:B------:R-:W-:Y:S01]  /*4070*/  @!P3 FMUL R14, R14, 0.5 ;  /* 0x3f0000000e0eb820 */ /* 0x000fe20000400000 */
[----:B------:R-:W-:Y:S02]  /*4080*/  SHF.L.U32 R27, R10, 0x10, RZ ;  /* 0x000000100a1b7819 */ /* 0x000fe400000006ff */
[C---:B------:R-:W-:Y:S01]  /*4090*/  PRMT R23, R8.reuse, 0x7632, R23 ;  /* 0x0000763208177816 */ /* 0x040fe20000000017 */
[----:B------:R-:W3:Y:S01]  /*40a0*/  MUFU.EX2 R32, R32 ;  /* 0x0000002000207308 */ /* 0x000ee20000000800 */
[----:B------:R-:W-:Y:S02]  /*40b0*/  SHF.L.U32 R25, R8, 0x10, RZ ;  /* 0x0000001008197819 */ /* 0x000fe400000006ff */
[----:B------:R-:W-:-:S02]  /*40c0*/  PRMT R10, R11, 0x7632, R10 ;  /* 0x000076320b0a7816 */ /* 0x000fc4000000000a */
[----:B------:R-:W-:Y:S01]  /*40d0*/  SHF.L.U32 R24, R11, 0x10, RZ ;  /* 0x000000100b187819 */ /* 0x000fe200000006ff */
[----:B0-----:R-:W-:Y:S02]  /*40e0*/  @!P6 FMUL R20, R20, R20 ;  /* 0x000000141414e220 */ /* 0x001fe40000400000 */
[----:B------:R-:W0:Y:S01]  /*40f0*/  MUFU.EX2 R14, R14 ;  /* 0x0000000e000e7308 */ /* 0x000e220000000800 */
[----:B------:R-:W-:Y:S01]  /*4100*/  FADD R33, R33, 1 ;  /* 0x3f80000021217421 */ /* 0x000fe20000000000 */
[----:B-1----:R-:W-:Y:S01]  /*4110*/  @!P4 FMUL R26, R26, R26 ;  /* 0x0000001a1a1ac220 */ /* 0x002fe20000400000 */
[----:B------:R-:W-:Y:S01]  /*4120*/  SHF.L.U32 R23, R23, 0x10, RZ ;  /* 0x0000001017177819 */ /* 0x000fe200000006ff */
[----:B---3--:R-:W-:-:S04]  /*4130*/  @!P5 FMUL R32, R32, R32 ;  /* 0x000000202020d220 */ /* 0x008fc80000400000 */
[----:B------:R-:W-:Y:S01]  /*4140*/  FADD R32, R32, 1 ;  /* 0x3f80000020207421 */ /* 0x000fe20000000000 */
[----:B0-----:R-:W-:Y:S01]  /*4150*/  @!P3 FMUL R14, R14, R14 ;  /* 0x0000000e0e0eb220 */ /* 0x001fe20000400000 */
[----:B------:R-:W-:Y:S01]  /*4160*/  SHF.L.U32 R39, R9, 0x10, RZ ;  /* 0x0000001009277819 */ /* 0x000fe200000006ff */
[----:B------:R-:W-:Y:S01]  /*4170*/  FADD R26, R26, 1 ;  /* 0x3f8000001a1a7421 */ /* 0x000fe20000000000 */
[----:B------:R-:W-:Y:S02]  /*4180*/  SHF.L.U32 R42, R10, 0x10, RZ ;  /* 0x000000100a2a7819 */ /* 0x000fe400000006ff */
[----:B------:R-:W-:Y:S01]  /*4190*/  SHF.L.U32 R36, R21, 0x10, RZ ;  /* 0x0000001015247819 */ /* 0x000fe200000006ff */
[----:B------:R-:W-:-:S05]  /*41a0*/  FADD R31, R14, 1 ;  /* 0x3f8000000e1f7421 */ /* 0x000fca0000000000 */
[----:B------:R-:W-:Y:S02]  /*41b0*/  FSETP.GT.AND P6, PT, R31, 8.50705917302346158658e+37, PT ;  /* 0x7e8000001f00780b */ /* 0x000fe40003fc4000 */
[C---:B--2---:R-:W-:Y:S02]  /*41c0*/  PRMT R15, R17.reuse, 0x7632, R15 ;  /* 0x00007632110f7816 */ /* 0x044fe4000000000f */
[----:B------:R-:W-:Y:S01]  /*41d0*/  SHF.L.U32 R7, R17, 0x10, RZ ;  /* 0x0000001011077819 */ /* 0x000fe200000006ff */
[----:B------:R-:W-:-:S05]  /*41e0*/  FMUL R17, R5, 1.4426950216293334961 ;  /* 0x3fb8aa3b05117820 */ /* 0x000fca0000400000 */
[----:B------:R-:W-:-:S13]  /*41f0*/  FSETP.GEU.AND P2, PT, R17, -126, PT ;  /* 0xc2fc00001100780b */ /* 0x000fda0003f4e000 */
[----:B------:R-:W-:-:S06]  /*4200*/  @!P2 FMUL R17, R17, 0.5 ;  /* 0x3f0000001111a820 */ /* 0x000fcc0000400000 */
[----:B------:R-:W0:Y:S01]  /*4210*/  MUFU.EX2 R17, R17 ;  /* 0x0000001100117308 */ /* 0x000e220000000800 */
[C---:B------:R-:W-:Y:S02]  /*4220*/  PRMT R6, R16.reuse, 0x7632, R6 ;  /* 0x0000763210067816 */ /* 0x040fe40000000006 */
[----:B------:R-:W-:Y:S02]  /*4230*/  SHF.L.U32 R8, R16, 0x10, RZ ;  /* 0x0000001010087819 */ /* 0x000fe400000006ff */
[C---:B------:R-:W-:Y:S02]  /*4240*/  PRMT R11, R18.reuse, 0x7632, R11 ;  /* 0x00007632120b7816 */ /* 0x040fe4000000000b */
[----:B------:R-:W-:Y:S01]  /*4250*/  PRMT R16, R19, 0x7632, R16 ;  /* 0x0000763213107816 */ /* 0x000fe20000000010 */
[----:B------:R-:W-:Y:S01]  /*4260*/  FADD R5, R7, R34 ;  /* 0x0000002207057221 */ /* 0x000fe20000000000 */
[----:B------:R-:W-:Y:S02]  /*4270*/  SHF.L.U32 R18, R18, 0x10, RZ ;  /* 0x0000001012127819 */ /* 0x000fe400000006ff */
[----:B------:R-:W-:Y:S01]  /*4280*/  SHF.L.U32 R34, R11, 0x10, RZ ;  /* 0x000000100b227819 */ /* 0x000fe200000006ff */
[----:B------:R-:W-:Y:S01]  /*4290*/  FADD R8, R8, R25 ;  /* 0x0000001908087221 */ /* 0x000fe20000000000 */
[----:B------:R-:W-:Y:S01]  /*42a0*/  SHF.L.U32 R11, R16, 0x10, RZ ;  /* 0x00000010100b7819 */ /* 0x000fe200000006ff */
[----:B------:R-:W-:Y:S01]  /*42b0*/  FADD R16, R20, 1 ;  /* 0x3f80000014107421 */ /* 0x000fe20000000000 */
[----:B------:R-:W-:Y:S01]  /*42c0*/  FADD R7, R18, R27 ;  /* 0x0000001b12077221 */ /* 0x000fe20000000000 */
[----:B------:R-:W-:Y:S01]  /*42d0*/  FFMA R18, R8, -1.7020000219345092773, RZ ;  /* 0xbfd9db2308127823 */ /* 0x000fe200000000ff */
[----:B0-----:R-:W-:Y:S01]  /*42e0*/  @!P2 FMUL R17, R17, R17 ;  /* 0x000000111111a220 */ /* 0x001fe20000400000 */
[----:B------:R-:W-:-:S02]  /*42f0*/  FSETP.GT.AND P2, PT, R33, 8.50705917302346158658e+37, PT ;  /* 0x7e8000002100780b */ /* 0x000fc40003f44000 */
[----:B------:R-:W-:Y:S01]  /*4300*/  FSETP.GT.AND P4, PT, R16, 8.50705917302346158658e+37, PT ;  /* 0x7e8000001000780b */ /* 0x000fe20003f84000 */
[----:B------:R-:W-:Y:S01]  /*4310*/  FMUL R20, R18, 1.4426950216293334961 ;  /* 0x3fb8aa3b12147820 */ /* 0x000fe20000400000 */
[----:B------:R-:W-:Y:S01]  /*4320*/  SHF.L.U32 R19, R19, 0x10, RZ ;  /* 0x0000001013137819 */ /* 0x000fe200000006ff */
[----:B------:R-:W-:Y:S01]  /*4330*/  FADD R18, R12, 1 ;  /* 0x3f8000000c127421 */ /* 0x000fe20000000000 */
[----:B------:R-:W-:Y:S02]  /*4340*/  SHF.L.U32 R4, R6, 0x10, RZ ;  /* 0x0000001006047819 */ /* 0x000fe400000006ff */
[----:B------:R-:W-:Y:S01]  /*4350*/  FSETP.GEU.AND P5, PT, R20, -126, PT ;  /* 0xc2fc00001400780b */ /* 0x000fe20003fae000 */
[----:B------:R-:W-:Y:S01]  /*4360*/  FADD R6, R19, R24 ;  /* 0x0000001813067221 */ /* 0x000fe20000000000 */
[----:B------:R-:W-:Y:S01]  /*4370*/  FADD R19, R13, 1 ;  /* 0x3f8000000d137421 */ /* 0x000fe20000000000 */
[----:B------:R-:W-:Y:S02]  /*4380*/  FSETP.GT.AND P3, PT, R18, 8.50705917302346158658e+37, PT ;  /* 0x7e8000001200780b */ /* 0x000fe40003f64000 */
[----:B------:R-:W-:Y:S01]  /*4390*/  FSEL R24, R0, 1, P4 ;  /* 0x3f80000000187808 */ /* 0x000fe20002000000 */
[----:B------:R-:W-:Y:S01]  /*43a0*/  @P2 FMUL R33, R33, 0.25 ;  /* 0x3e80000021212820 */ /* 0x000fe20000400000 */
[----:B------:R-:W-:Y:S01]  /*43b0*/  @P4 FMUL R16, R16, 0.25 ;  /* 0x3e80000010104820 */ /* 0x000fe20000400000 */
[----:B------:R-:W-:Y:S01]  /*43c0*/  FSEL R25, R0, 1, P2 ;  /* 0x3f80000000197808 */ /* 0x000fe20001000000 */
[----:B------:R-:W-:Y:S01]  /*43d0*/  FADD R4, R4, R23 ;  /* 0x0000001704047221 */ /* 0x000fe20000000000 */
[----:B------:R-:W-:-:S02]  /*43e0*/  FSETP.GT.AND P4, PT, R19, 8.50705917302346158658e+37, PT ;  /* 0x7e8000001300780b */ /* 0x000fc40003f84000 */
[----:B------:R-:W-:Y:S01]  /*43f0*/  FSETP.GT.AND P2, PT, R32, 8.50705917302346158658e+37, PT ;  /* 0x7e8000002000780b */ /* 0x000fe20003f44000 */
[----:B------:R-:W-:Y:S01]  /*4400*/  FFMA R9, R4, -1.7020000219345092773, RZ ;  /* 0xbfd9db2304097823 */ /* 0x000fe200000000ff */
[----:B------:R-:W-:Y:S01]  /*4410*/  FFMA R10, R5, -1.7020000219345092773, RZ ;  /* 0xbfd9db23050a7823 */ /* 0x000fe200000000ff */
[----:B------:R-:W-:Y:S01]  /*4420*/  @!P5 FMUL R20, R20, 0.5 ;  /* 0x3f0000001414d820 */ /* 0x000fe20000400000 */
[----:B------:R-:W-:Y:S01]  /*4430*/  @P3 FMUL R18, R18, 0.25 ;  /* 0x3e80000012123820 */ /* 0x000fe20000400000 */
[----:B------:R-:W-:Y:S01]  /*4440*/  FSEL R23, R0, 1, P3 ;  /* 0x3f80000000177808 */ /* 0x000fe20001800000 */
[----:B------:R-:W-:Y:S01]  /*4450*/  FMUL R35, R9, 1.4426950216293334961 ;  /* 0x3fb8aa3b09237820 */ /* 0x000fe20000400000 */
[----:B------:R-:W-:Y:S01]  /*4460*/  FMUL R21, R10, 1.4426950216293334961 ;  /* 0x3fb8aa3b0a157820 */ /* 0x000fe20000400000 */
[----:B------:R-:W-:Y:S01]  /*4470*/  FSETP.GT.AND P3, PT, R26, 8.50705917302346158658e+37, PT ;  /* 0x7e8000001a00780b */ /* 0x000fe20003f64000 */
[----:B------:R-:W0:Y:S01]  /*4480*/  MUFU.EX2 R20, R20 ;  /* 0x0000001400147308 */ /* 0x000e220000000800 */
[C---:B------:R-:W-:Y:S01]  /*4490*/  FSEL R22, R0.reuse, 1, P4 ;  /* 0x3f80000000167808 */ /* 0x040fe20002000000 */
[----:B------:R-:W-:Y:S01]  /*44a0*/  @P4 FMUL R19, R19, 0.25 ;  /* 0x3e80000013134820 */ /* 0x000fe20000400000 */
[----:B------:R-:W-:Y:S01]  /*44b0*/  FSEL R14, R0, 1, P2 ;  /* 0x3f800000000e7808 */ /* 0x000fe20001000000 */
[----:B------:R-:W-:Y:S01]  /*44c0*/  @P2 FMUL R32, R32, 0.25 ;  /* 0x3e80000020202820 */ /* 0x000fe20000400000 */
[----:B------:R-:W-:-:S02]  /*44d0*/  FSETP.GEU.AND P4, PT, R35, -126, PT ;  /* 0xc2fc00002300780b */ /* 0x000fc40003f8e000 */
[----:B------:R-:W-:Y:S01]  /*44e0*/  FSETP.GEU.AND P2, PT, R21, -126, PT ;  /* 0xc2fc00001500780b */ /* 0x000fe20003f4e000 */
[----:B------:R-:W-:Y:S01]  /*44f0*/  FADD R27, R17, 1 ;  /* 0x3f800000111b7421 */ /* 0x000fe20000000000 */
[----:B------:R-:W-:-:S03]  /*4500*/  FSEL R17, R0, 1, P3 ;  /* 0x3f80000000117808 */ /* 0x000fc60001800000 */
[----:B------:R-:W-:Y:S01]  /*4510*/  @P3 FMUL R26, R26, 0.25 ;  /* 0x3e8000001a1a3820 */ /* 0x000fe20000400000 */
[----:B------:R-:W-:Y:S01]  /*4520*/  FSETP.GT.AND P3, PT, R27, 8.50705917302346158658e+37, PT ;  /* 0x7e8000001b00780b */ /* 0x000fe20003f64000 */
[----:B------:R-:W-:Y:S01]  /*4530*/  FFMA R9, R7, -1.7020000219345092773, RZ ;  /* 0xbfd9db2307097823 */ /* 0x000fe200000000ff */
[----:B0-----:R-:W-:-:S03]  /*4540*/  @!P5 FMUL R20, R20, R20 ;  /* 0x000000141414d220 */ /* 0x001fc60000400000 */
[----:B------:R-:W-:Y:S02]  /*4550*/  @!P4 FMUL R35, R35, 0.5 ;  /* 0x3f0000002323c820 */ /* 0x000fe40000400000 */
[----:B------:R-:W-:Y:S01]  /*4560*/  @!P2 FMUL R21, R21, 0.5 ;  /* 0x3f0000001515a820 */ /* 0x000fe20000400000 */
[----:B------:R-:W-:Y:S01]  /*4570*/  FFMA R12, R6, -1.7020000219345092773, RZ ;  /* 0xbfd9db23060c7823 */ /* 0x000fe200000000ff */
[----:B------:R-:W-:Y:S01]  /*4580*/  FMUL R40, R9, 1.4426950216293334961 ;  /* 0x3fb8aa3b09287820 */ /* 0x000fe20000400000 */
[----:B------:R-:W-:Y:S01]  /*4590*/  FADD R20, R20, 1 ;  /* 0x3f80000014147421 */ /* 0x000fe20000000000 */
[----:B------:R-:W0:Y:S01]  /*45a0*/  MUFU.EX2 R35, R35 ;  /* 0x0000002300237308 */ /* 0x000e220000000800 */
[----:B------:R-:W-:Y:S01]  /*45b0*/  SHF.L.U32 R15, R15, 0x10, RZ ;  /* 0x000000100f0f7819 */ /* 0x000fe200000006ff */
[----:B------:R-:W-:Y:S01]  /*45c0*/  FMUL R44, R12, 1.4426950216293334961 ;  /* 0x3fb8aa3b0c2c7820 */ /* 0x000fe20000400000 */
[----:B------:R-:W-:Y:S01]  /*45d0*/  FADD R10, R34, R39 ;  /* 0x00000027220a7221 */ /* 0x000fe20000000000 */
[----:B------:R-:W-:-:S04]  /*45e0*/  @P3 FMUL R27, R27, 0.25 ;  /* 0x3e8000001b1b3820 */ /* 0x000fc80000400000 */
[----:B------:R-:W1:Y:S01]  /*45f0*/  MUFU.EX2 R21, R21 ;  /* 0x0000001500157308 */ /* 0x000e620000000800 */
[----:B------:R-:W-:Y:S01]  /*4600*/  FSEL R12, R0, 1, P3 ;  /* 0x3f800000000c7808 */ /* 0x000fe20001800000 */
[----:B------:R-:W-:Y:S01]  /*4610*/  FADD R11, R11, R42 ;  /* 0x0000002a0b0b7221 */ /* 0x000fe20000000000 */
[----:B------:R-:W-:Y:S01]  /*4620*/  FSETP.GEU.AND P5, PT, R40, -126, PT ;  /* 0xc2fc00002800780b */ /* 0x000fe20003fae000 */
[----:B------:R-:W-:Y:S01]  /*4630*/  FADD R9, R15, R36 ;  /* 0x000000240f097221 */ /* 0x000fe20000000000 */
[----:B------:R-:W-:Y:S01]  /*4640*/  FSETP.GT.AND P3, PT, R20, 8.50705917302346158658e+37, PT ;  /* 0x7e8000001400780b */ /* 0x000fe20003f64000 */
[----:B------:R-:W-:Y:S01]  /*4650*/  FFMA R34, R10, -1.7020000219345092773, RZ ;  /* 0xbfd9db230a227823 */ /* 0x000fe200000000ff */
[----:B------:R-:W-:Y:S01]  /*4660*/  FFMA R41, R11, -1.7020000219345092773, RZ ;  /* 0xbfd9db230b297823 */ /* 0x000fe200000000ff */
[----:B------:R-:W-:Y:S01]  /*4670*/  @P6 FMUL R31, R31, 0.25 ;  /* 0x3e8000001f1f6820 */ /* 0x000fe20000400000 */
[----:B------:R-:W-:Y:S01]  /*4680*/  FSEL R13, R0, 1, P6 ;  /* 0x3f800000000d7808 */ /* 0x000fe20003000000 */
[----:B------:R-:W-:Y:S01]  /*4690*/  FFMA R15, R9, -1.7020000219345092773, RZ ;  /* 0xbfd9db23090f7823 */ /* 0x000fe200000000ff */
[----:B------:R-:W-:Y:S01]  /*46a0*/  FSETP.GEU.AND P6, PT, R44, -126, PT ;  /* 0xc2fc00002c00780b */ /* 0x000fe20003fce000 */
[----:B------:R-:W-:Y:S01]  /*46b0*/  FMUL R36, R34, 1.4426950216293334961 ;  /* 0x3fb8aa3b22247820 */ /* 0x000fe20000400000 */
[----:B------:R-:W-:Y:S01]  /*46c0*/  FMUL R34, R41, 1.4426950216293334961 ;  /* 0x3fb8aa3b29227820 */ /* 0x000fe20000400000 */
[----:B------:R-:W-:Y:S01]  /*46d0*/  FMUL R39, R15, 1.4426950216293334961 ;  /* 0x3fb8aa3b0f277820 */ /* 0x000fe20000400000 */
[----:B0-----:R-:W-:Y:S01]  /*46e0*/  @!P4 FMUL R35, R35, R35 ;  /* 0x000000232323c220 */ /* 0x001fe20000400000 */
[----:B-1----:R-:W-:Y:S01]  /*46f0*/  @!P2 FMUL R21, R21, R21 ;  /* 0x000000151515a220 */ /* 0x002fe20000400000 */
[----:B------:R-:W-:Y:S01]  /*4700*/  FSETP.GEU.AND P4, PT, R36, -126, PT ;  /* 0xc2fc00002400780b */ /* 0x000fe20003f8e000 */
[----:B------:R-:W-:Y:S01]  /*4710*/  @!P5 FMUL R40, R40, 0.5 ;  /* 0x3f0000002828d820 */ /* 0x000fe20000400000 */
[----:B------:R-:W-:Y:S01]  /*4720*/  FSETP.GEU.AND P2, PT, R34, -126, PT ;  /* 0xc2fc00002200780b */ /* 0x000fe20003f4e000 */
[----:B------:R-:W-:Y:S01]  /*4730*/  @P3 FMUL R20, R20, 0.25 ;  /* 0x3e80000014143820 */ /* 0x000fe20000400000 */
[----:B------:R-:W-:-:S02]  /*4740*/  FSEL R15, R0, 1, P3 ;  /* 0x3f800000000f7808 */ /* 0x000fc40001800000 */
[----:B------:R-:W-:Y:S01]  /*4750*/  FSETP.GEU.AND P3, PT, R39, -126, PT ;  /* 0xc2fc00002700780b */ /* 0x000fe20003f6e000 */
[----:B------:R-:W0:Y:S01]  /*4760*/  MUFU.EX2 R43, R40 ;  /* 0x00000028002b7308 */ /* 0x000e220000000800 */
[----:B------:R-:W-:-:S05]  /*4770*/  @!P6 FMUL R44, R44, 0.5 ;  /* 0x3f0000002c2ce820 */ /* 0x000fca0000400000 */
[----:B------:R-:W-:Y:S02]  /*4780*/  @!P4 FMUL R36, R36, 0.5 ;  /* 0x3f0000002424c820 */ /* 0x000fe40000400000 */
[----:B------:R-:W1:Y:S01]  /*4790*/  MUFU.EX2 R44, R44 ;  /* 0x0000002c002c7308 */ /* 0x000e620000000800 */
[----:B------:R-:W-:-:S03]  /*47a0*/  @!P2 FMUL R34, R34, 0.5 ;  /* 0x3f0000002222a820 */ /* 0x000fc60000400000 */
[----:B------:R-:W-:-:S04]  /*47b0*/  @!P3 FMUL R39, R39, 0.5 ;  /* 0x3f0000002727b820 */ /* 0x000fc80000400000 */
[----:B------:R-:W2:Y:S01]  /*47c0*/  MUFU.EX2 R36, R36 ;  /* 0x0000002400247308 */ /* 0x000ea20000000800 */
[----:B0-----:R-:W-:-:S07]  /*47d0*/  @!P5 FMUL R43, R43, R43 ;  /* 0x0000002b2b2bd220 */ /* 0x001fce0000400000 */
[----:B------:R-:W0:Y:S01]  /*47e0*/  MUFU.EX2 R34, R34 ;  /* 0x0000002200227308 */ /* 0x000e220000000800 */
[----:B------:R-:W-:Y:S01]  /*47f0*/  FADD R45, R43, 1 ;  /* 0x3f8000002b2d7421 */ /* 0x000fe20000000000 */
[----:B------:R-:W-:-:S06]  /*4800*/  FADD R21, R21, 1 ;  /* 0x3f80000015157421 */ /* 0x000fcc0000000000 */
[----:B------:R-:W3:Y:S01]  /*4810*/  MUFU.EX2 R39, R39 ;  /* 0x0000002700277308 */ /* 0x000ee20000000800 */
[----:B-1----:R-:W-:Y:S01]  /*4820*/  @!P6 FMUL R44, R44, R44 ;  /* 0x0000002c2c2ce220 */ /* 0x002fe20000400000 */
[----:B------:R-:W-:Y:S02]  /*4830*/  FSETP.GT.AND P6, PT, R45, 8.50705917302346158658e+37, PT ;  /* 0x7e8000002d00780b */ /* 0x000fe40003fc4000 */
[----:B------:R-:W-:Y:S01]  /*4840*/  FSETP.GT.AND P5, PT, R21, 8.50705917302346158658e+37, PT ;  /* 0x7e8000001500780b */ /* 0x000fe20003fa4000 */
[----:B--2---:R-:W-:Y:S01]  /*4850*/  @!P4 FMUL R36, R36, R36 ;  /* 0x000000242424c220 */ /* 0x004fe20000400000 */
[----:B0-----:R-:W-:-:S03]  /*4860*/  @!P2 FMUL R34, R34, R34 ;  /* 0x000000222222a220 */ /* 0x001fc60000400000 */
[----:B------:R-:W-:Y:S01]  /*4870*/  FADD R36, R36, 1 ;  /* 0x3f80000024247421 */ /* 0x000fe20000000000 */
[----:B------:R-:W-:Y:S01]  /*4880*/  FADD R46, R44, 1 ;  /* 0x3f8000002c2e7421 */ /* 0x000fe20000000000 */
[----:B------:R-:W-:Y:S01]  /*4890*/  FADD R34, R34, 1 ;  /* 0x3f80000022227421 */ /* 0x000fe20000000000 */
[----:B---3--:R-:W-:Y:S01]  /*48a0*/  @!P3 FMUL R39, R39, R39 ;  /* 0x000000272727b220 */ /* 0x008fe20000400000 */
[----:B------:R-:W-:Y:S01]  /*48b0*/  FADD R35, R35, 1 ;  /* 0x3f80000023237421 */ /* 0x000fe20000000000 */
[----:B------:R0:W-:Y:S02]  /*48c0*/  MUFU.RCP R44, R31 ;  /* 0x0000001f002c7308 */ /* 0x0001e40000001000 */
[----:B------:R-:W-:Y:S01]  /*48d0*/  FADD R39, R39, 1 ;  /* 0x3f80000027277421 */ /* 0x000fe20000000000 */
[----:B------:R-:W-:Y:S01]  /*48e0*/  @P6 FMUL R45, R45, 0.25 ;  /* 0x3e8000002d2d6820 */ /* 0x000fe20000400000 */
[----:B------:R-:W-:Y:S01]  /*48f0*/  FSETP.GT.AND P2, PT, R36, 8.50705917302346158658e+37, PT ;  /* 0x7e8000002400780b */ /* 0x000fe20003f44000 */
[----:B------:R-:W-:Y:S01]  /*4900*/  @P5 FMUL R21, R21, 0.25 ;  /* 0x3e80000015155820 */ /* 0x000fe20000400000 */
[----:B------:R-:W-:-:S02]  /*4910*/  FSETP.GT.AND P3, PT, R35, 8.50705917302346158658e+37, PT ;  /* 0x7e8000002300780b */ /* 0x000fc40003f64000 */
[----:B------:R1:W2:Y:S01]  /*4920*/  MUFU.RCP R41, R16 ;  /* 0x0000001000297308 */ /* 0x0002a20000001000 */
[----:B0-----:R-:W-:Y:S02]  /*4930*/  FSEL R31, R0, 1, P6 ;  /* 0x3f800000001f7808 */ /* 0x001fe40003000000 */
[----:B------:R-:W-:Y:S02]  /*4940*/  FSETP.GT.AND P6, PT, R34, 8.50705917302346158658e+37, PT ;  /* 0x7e8000002200780b */ /* 0x000fe40003fc4000 */
[----:B------:R-:W-:-:S03]  /*4950*/  FSETP.GT.AND P4, PT, R39, 8.50705917302346158658e+37, PT ;  /* 0x7e8000002700780b */ /* 0x000fc60003f84000 */
[----:B------:R-:W0:Y:S01]  /*4960*/  MUFU.RCP R42, R18 ;  /* 0x00000012002a7308 */ /* 0x000e220000001000 */
[----:B-1----:R-:W-:Y:S02]  /*4970*/  FSEL R16, R0, 1, P5 ;  /* 0x3f80000000107808 */ /* 0x002fe40002800000 */
[----:B------:R-:W-:-:S05]  /*4980*/  FSETP.GT.AND P5, PT, R46, 8.50705917302346158658e+37, PT ;  /* 0x7e8000002e00780b */ /* 0x000fca0003fa4000 */
[----:B------:R-:W1:Y:S01]  /*4990*/  MUFU.RCP R43, R19 ;  /* 0x00000013002b7308 */ /* 0x000e620000001000 */
[----:B------:R-:W-:Y:S01]  /*49a0*/  @P2 FMUL R36, R36, 0.25 ;  /* 0x3e80000024242820 */ /* 0x000fe20000400000 */
[----:B------:R-:W-:-:S06]  /*49b0*/  @P6 FMUL R34, R34, 0.25 ;  /* 0x3e80000022226820 */ /* 0x000fcc0000400000 */
[----:B------:R-:W3:Y:S01]  /*49c0*/  MUFU.RCP R20, R20 ;  /* 0x0000001400147308 */ /* 0x000ee20000001000 */
[----:B------:R-:W-:Y:S01]  /*49d0*/  @P5 FMUL R46, R46, 0.25 ;  /* 0x3e8000002e2e5820 */ /* 0x000fe20000400000 */
[----:B------:R-:W-:Y:S01]  /*49e0*/  @P3 FMUL R35, R35, 0.25 ;  /* 0x3e80000023233820 */ /* 0x000fe20000400000 */
[----:B------:R-:W-:-:S05]  /*49f0*/  @P4 FMUL R39, R39, 0.25 ;  /* 0x3e80000027274820 */ /* 0x000fca0000400000 */
[----:B------:R-:W4:Y:S01]  /*4a00*/  MUFU.RCP R40, R33 ;  /* 0x0000002100287308 */ /* 0x000f220000001000 */
[----:B--2---:R-:W-:-:S07]  /*4a10*/  FMUL R41, R41, R24 ;  /* 0x0000001829297220 */ /* 0x004fce0000400000 */
[----:B------:R-:W2:Y:S01]  /*4a20*/  MUFU.RCP R26, R26 ;  /* 0x0000001a001a7308 */ /* 0x000ea20000001000 */
[----:B0-----:R-:W-:-:S07]  /*4a30*/  FMUL R42, R42, R23 ;  /* 0x000000172a2a7220 */ /* 0x001fce0000400000 */
[----:B------:R-:W0:Y:S01]  /*4a40*/  MUFU.RCP R33, R32 ;  /* 0x0000002000217308 */ /* 0x000e220000001000 */
[----:B-1----:R-:W-:-:S07]  /*4a50*/  FMUL R24, R43, R22 ;  /* 0x000000162b187220 */ /* 0x002fce0000400000 */
[----:B------:R-:W1:Y:S08]  /*4a60*/  MUFU.RCP R27, R27 ;  /* 0x0000001b001b7308 */ /* 0x000e700000001000 */
[----:B------:R-:W5:Y:S01]  /*4a70*/  MUFU.RCP R21, R21 ;  /* 0x0000001500157308 */ /* 0x000f620000001000 */
[----:B---3--:R-:W-:-:S07]  /*4a80*/  FMUL R15, R20, R15 ;  /* 0x0000000f140f7220 */ /* 0x008fce0000400000 */
[----:B------:R-:W3:Y:S08]  /*4a90*/  MUFU.RCP R18, R45 ;  /* 0x0000002d00127308 */ /* 0x000ef00000001000 */
[----:B------:R-:W0:Y:S08]  /*4aa0*/  MUFU.RCP R19, R46 ;  /* 0x0000002e00137308 */ /* 0x000e300000001000 */
[----:B------:R-:W0:Y:S08]  /*4ab0*/  MUFU.RCP R23, R35 ;  /* 0x0000002300177308 */ /* 0x000e300000001000 */
[----:B------:R-:W0:Y:S08]  /*4ac0*/  MUFU.RCP R22, R39 ;  /* 0x0000002700167308 */ /* 0x000e300000001000 */
[----:B------:R-:W3:Y:S08]  /*4ad0*/  MUFU.RCP R36, R36 ;  /* 0x0000002400247308 */ /* 0x000ef00000001000 */
[----:B------:R-:W3:Y:S01]  /*4ae0*/  MUFU.RCP R34, R34 ;  /* 0x0000002200227308 */ /* 0x000ee20000001000 */
[----:B----4-:R-:W-:Y:S01]  /*4af0*/  FMUL R25, R40, R25 ;  /* 0x0000001928197220 */ /* 0x010fe20000400000 */
[----:B--2---:R-:W-:Y:S01]  /*4b00*/  FMUL R26, R26, R17 ;  /* 0x000000111a1a7220 */ /* 0x004fe20000400000 */
[----:B0-----:R-:W-:Y:S01]  /*4b10*/  FMUL R33, R33, R14 ;  /* 0x0000000e21217220 */ /* 0x001fe20000400000 */
[----:B------:R-:W-:Y:S01]  /*4b20*/  FMUL R44, R44, R13 ;  /* 0x0000000d2c2c7220 */ /* 0x000fe20000400000 */
[----:B-1----:R-:W-:Y:S01]  /*4b30*/  FMUL R27, R27, R12 ;  /* 0x0000000c1b1b7220 */ /* 0x002fe20000400000 */
[----:B------:R-:W-:Y:S01]  /*4b40*/  FMUL R37, R37, R24 ;  /* 0x0000001825257220 */ /* 0x000fe20000400000 */
[----:B------:R-:W-:Y:S01]  /*4b50*/  FMUL R8, R8, R15 ;  /* 0x0000000f08087220 */ /* 0x000fe20000400000 */
[C---:B------:R-:W-:Y:S01]  /*4b60*/  FSEL R24, R0.reuse, 1, P5 ;  /* 0x3f80000000187808 */ /* 0x040fe20002800000 */
[----:B-----5:R-:W-:Y:S01]  /*4b70*/  FMUL R16, R21, R16 ;  /* 0x0000001015107220 */ /* 0x020fe20000400000 */
[----:B------:R-:W-:Y:S01]  /*4b80*/  FSEL R12, R0, 1, P3 ;  /* 0x3f800000000c7808 */ /* 0x000fe20001800000 */
[----:B------:R-:W-:Y:S01]  /*4b90*/  FMUL R28, R28, R41 ;  /* 0x000000291c1c7220 */ /* 0x000fe20000400000 */
[C---:B------:R-:W-:Y:S01]  /*4ba0*/  FSEL R13, R0.reuse, 1, P4 ;  /* 0x3f800000000d7808 */ /* 0x040fe20002000000 */
[----:B------:R-:W-:Y:S01]  /*4bb0*/  FMUL R3, R3, R42 ;  /* 0x0000002a03037220 */ /* 0x000fe20000400000 */
[----:B------:R-:W-:Y:S01]  /*4bc0*/  FSEL R15, R0, 1, P2 ;  /* 0x3f800000000f7808 */ /* 0x000fe20001000000 */
[----:B------:R-:W-:Y:S01]  /*4bd0*/  FMUL R14, R38, R25 ;  /* 0x00000019260e7220 */ /* 0x000fe20000400000 */
[----:B------:R-:W-:Y:S01]  /*4be0*/  FSEL R17, R0, 1, P6 ;  /* 0x3f80000000117808 */ /* 0x000fe20003000000 */
[----:B------:R-:W-:Y:S01]  /*4bf0*/  FMUL R59, R59, R26 ;  /* 0x0000001a3b3b7220 */ /* 0x000fe20000400000 */
[----:B------:R-:W-:Y:S01]  /*4c00*/  FMUL R30, R30, R33 ;  /* 0x000000211e1e7220 */ /* 0x000fe20000400000 */
[----:B------:R-:W-:Y:S01]  /*4c10*/  FMUL R29, R29, R44 ;  /* 0x0000002c1d1d7220 */ /* 0x000fe20000400000 */
[----:B------:R-:W-:Y:S01]  /*4c20*/  FMUL R2, R2, R27 ;  /* 0x0000001b02027220 */ /* 0x000fe20000400000 */
[----:B------:R-:W-:Y:S01]  /*4c30*/  FMUL R16, R5, R16 ;  /* 0x0000001005107220 */ /* 0x000fe20000400000 */
[----:B---3--:R-:W-:Y:S01]  /*4c40*/  FMUL R18, R18, R31 ;  /* 0x0000001f12127220 */ /* 0x008fe20000400000 */
[----:B------:R-:W-:Y:S01]  /*4c50*/  FMUL R19, R19, R24 ;  /* 0x0000001813137220 */ /* 0x000fe20000400000 */
[----:B------:R-:W-:Y:S01]  /*4c60*/  FMUL R23, R23, R12 ;  /* 0x0000000c17177220 */ /* 0x000fe20000400000 */
[----:B------:R-:W-:Y:S01]  /*4c70*/  FMUL R22, R22, R13 ;  /* 0x0000000d16167220 */ /* 0x000fe20000400000 */
[----:B------:R-:W-:Y:S01]  /*4c80*/  FMUL R5, R36, R15 ;  /* 0x0000000f24057220 */ /* 0x000fe20000400000 */
[----:B------:R-:W-:Y:S01]  /*4c90*/  FMUL R34, R34, R17 ;  /* 0x0000001122227220 */ /* 0x000fe20000400000 */
[----:B------:R-:W-:-:S02]  /*4ca0*/  F2FP.BF16.PACK_AB R12, R59, R28 ;  /* 0x0000001c3b0c723e */ /* 0x000fc400000010ff */
[----:B------:R-:W-:Y:S02]  /*4cb0*/  F2FP.BF16.PACK_AB R13, R30, R3 ;  /* 0x000000031e0d723e */ /* 0x000fe400000010ff */
[----:B------:R-:W-:Y:S02]  /*4cc0*/  F2FP.BF16.PACK_AB R14, R29, R14 ;  /* 0x0000000e1d0e723e */ /* 0x000fe400000010ff */
[----:B------:R-:W-:Y:S01]  /*4cd0*/  F2FP.BF16.PACK_AB R15, R2, R37 ;  /* 0x00000025020f723e */ /* 0x000fe200000010ff */
[----:B------:R-:W-:Y:S01]  /*4ce0*/  FMUL R18, R7, R18 ;  /* 0x0000001207127220 */ /* 0x000fe20000400000 */
[----:B------:R-:W-:Y:S01]  /*4cf0*/  FMUL R19, R6, R19 ;  /* 0x0000001306137220 */ /* 0x000fe20000400000 */
[----:B------:R-:W-:Y:S01]  /*4d00*/  FMUL R23, R4, R23 ;  /* 0x0000001704177220 */ /* 0x000fe20000400000 */
[----:B------:R-:W-:Y:S01]  /*4d10*/  FMUL R9, R9, R22 ;  /* 0x0000001609097220 */ /* 0x000fe20000400000 */
[----:B------:R-:W-:Y:S01]  /*4d20*/  FMUL R5, R10, R5 ;  /* 0x000000050a057220 */ /* 0x000fe20000400000 */
[----:B------:R-:W-:Y:S01]  /*4d30*/  FMUL R34, R11, R34 ;  /* 0x000000220b227220 */ /* 0x000fe20000400000 */
[----:B------:R0:W-:Y:S01]  /*4d40*/  @!P1 STG.E.128 [R62.64+0x1800], R12 ;  /* 0x0018000c3e009986 */ /* 0x0001e2000c101d04 */
[----:B------:R-:W-:-:S02]  /*4d50*/  F2FP.BF16.PACK_AB R8, R23, R8 ;  /* 0x000000081708723e */ /* 0x000fc400000010ff */
[----:B------:R-:W-:Y:S02]  /*4d60*/  F2FP.BF16.PACK_AB R9, R9, R16 ;  /* 0x000000100909723e */ /* 0x000fe400000010ff */
[----:B------:R-:W-:Y:S02]  /*4d70*/  F2FP.BF16.PACK_AB R10, R5, R18 ;  /* 0x00000012050a723e */ /* 0x000fe400000010ff */
[----:B------:R-:W-:Y:S01]  /*4d80*/  F2FP.BF16.PACK_AB R11, R34, R19 ;  /* 0x00000013220b723e */ /* 0x000fe200000010ff */
[----:B------:R-:W-:Y:S06]  /*4d90*/  @P0 EXIT ;  /* 0x000000000000094d */ /* 0x000fec0003800000 */
[----:B------:R-:W-:Y:S01]  /*4da0*/  STG.E.128 [R62.64+0x1c00], R8 ;  /* 0x001c00083e007986 */ /* 0x000fe2000c101d04 */
[----:B------:R-:W-:Y:S05]  /*4db0*/  EXIT ;  /* 0x000000000000794d */ /* 0x000fea0003800000 */
.L_x_0:
[----:B------:R-:W-:-:S00]  /*4dc0*/  BRA `(.L_x_0) ;  /* 0xfffffff000007947 */ /* 0x000fc0000383ffff */
[----:B------:R-:W-:-:S00]  /*4dd0*/  NOP ;  /* 0x0000000000007918 */ /* 0x000fc00000000000 */
        /* <DEDUP_REMOVED lines=10> */
.L_x_1:
